//
// Generated by NVIDIA NVVM Compiler
//
// Compiler Build ID: CL-36424714
// Cuda compilation tools, release 13.0, V13.0.88
// Based on NVVM 20.0.0
//

.version 9.0
.target sm_100
.address_size 64

	// .globl	_Z13gpuMeanFilterPfiS_ii
// _ZZ13gpuMeanFilterPfiS_iiE13SubSplitImage has been demoted

.visible .entry _Z13gpuMeanFilterPfiS_ii(
	.param .u64 .ptr .align 1 _Z13gpuMeanFilterPfiS_ii_param_0,
	.param .u32 _Z13gpuMeanFilterPfiS_ii_param_1,
	.param .u64 .ptr .align 1 _Z13gpuMeanFilterPfiS_ii_param_2,
	.param .u32 _Z13gpuMeanFilterPfiS_ii_param_3,
	.param .u32 _Z13gpuMeanFilterPfiS_ii_param_4
)
{
	.reg .pred 	%p<283>;
	.reg .b32 	%r<649>;
	.reg .b32 	%f<966>;
	.reg .b64 	%rd<31>;
	.reg .b64 	%fd<17>;
	// demoted variable
	.shared .align 4 .b8 _ZZ13gpuMeanFilterPfiS_iiE13SubSplitImage[1936];
	ld.param.u64 	%rd4, [_Z13gpuMeanFilterPfiS_ii_param_0];
	ld.param.u32 	%r81, [_Z13gpuMeanFilterPfiS_ii_param_1];
	ld.param.u64 	%rd5, [_Z13gpuMeanFilterPfiS_ii_param_2];
	ld.param.u32 	%r79, [_Z13gpuMeanFilterPfiS_ii_param_3];
	ld.param.u32 	%r80, [_Z13gpuMeanFilterPfiS_ii_param_4];
	cvta.to.global.u64 	%rd1, %rd4;
	cvta.to.global.u64 	%rd2, %rd5;
	mov.u32 	%r1, %tid.x;
	mov.u32 	%r82, %ntid.x;
	mov.u32 	%r83, %ctaid.x;
	mad.lo.s32 	%r2, %r82, %r83, %r1;
	mov.u32 	%r3, %tid.y;
	mov.u32 	%r84, %ntid.y;
	mov.u32 	%r85, %ctaid.y;
	mad.lo.s32 	%r86, %r84, %r85, %r3;
	max.s32 	%r87, %r2, %r86;
	setp.ge.s32 	%p1, %r87, %r81;
	@%p1 bra 	$L__BB0_62;
	mul.lo.s32 	%r5, %r79, %r2;
	add.s32 	%r6, %r5, %r86;
	mul.wide.s32 	%rd6, %r6, 4;
	add.s64 	%rd3, %rd2, %rd6;
	ld.global.f32 	%f63, [%rd3];
	mad.lo.s32 	%r88, %r3, 22, %r1;
	shl.b32 	%r89, %r88, 2;
	mov.u32 	%r90, _ZZ13gpuMeanFilterPfiS_iiE13SubSplitImage;
	add.s32 	%r7, %r90, %r89;
	st.shared.f32 	[%r7], %f63;
	setp.gt.u32 	%p2, %r1, 5;
	@%p2 bra 	$L__BB0_3;
	shl.b32 	%r91, %r79, 4;
	add.s32 	%r92, %r6, %r91;
	mul.wide.s32 	%rd7, %r92, 4;
	add.s64 	%rd8, %rd2, %rd7;
	ld.global.f32 	%f64, [%rd8];
	st.shared.f32 	[%r7+64], %f64;
$L__BB0_3:
	setp.gt.u32 	%p3, %r3, 5;
	@%p3 bra 	$L__BB0_6;
	setp.gt.u32 	%p4, %r1, 5;
	ld.global.f32 	%f65, [%rd3+64];
	st.shared.f32 	[%r7+1408], %f65;
	@%p4 bra 	$L__BB0_6;
	shl.b32 	%r93, %r79, 4;
	add.s32 	%r94, %r5, %r93;
	cvt.s64.s32 	%rd9, %r94;
	cvt.u64.u32 	%rd10, %r86;
	add.s64 	%rd11, %rd10, %rd9;
	shl.b64 	%rd12, %rd11, 2;
	add.s64 	%rd13, %rd2, %rd12;
	ld.global.f32 	%f66, [%rd13+64];
	st.shared.f32 	[%r7+1472], %f66;
$L__BB0_6:
	bar.sync 	0;
	mad.lo.s32 	%r95, %r79, 3, %r5;
	cvt.s64.s32 	%rd14, %r95;
	cvt.u64.u32 	%rd15, %r86;
	add.s64 	%rd16, %rd15, %rd14;
	shl.b64 	%rd17, %rd16, 2;
	add.s64 	%rd18, %rd2, %rd17;
	ld.global.f32 	%f67, [%rd18+12];
	setp.neu.f32 	%p5, %f67, 0f00000000;
	@%p5 bra 	$L__BB0_8;
	mad.lo.s32 	%r619, %r81, %r2, %r86;
	mul.wide.s32 	%rd29, %r619, 4;
	add.s64 	%rd30, %rd1, %rd29;
	mov.b32 	%r620, 0;
	st.global.u32 	[%rd30], %r620;
	bra.uni 	$L__BB0_62;
$L__BB0_8:
	setp.gt.s32 	%p6, %r80, 2;
	@%p6 bra 	$L__BB0_14;
	setp.eq.s32 	%p9, %r80, 1;
	@%p9 bra 	$L__BB0_19;
	setp.eq.s32 	%p10, %r80, 2;
	@%p10 bra 	$L__BB0_11;
	bra.uni 	$L__BB0_61;
$L__BB0_11:
	ld.shared.f32 	%f534, [%r7];
	setp.neu.f32 	%p155, %f534, 0f00000000;
	add.f32 	%f535, %f534, 0f00000000;
	selp.f32 	%f536, %f535, 0f00000000, %p155;
	selp.u32 	%r361, 1, 0, %p155;
	ld.shared.f32 	%f537, [%r7+4];
	setp.neu.f32 	%p156, %f537, 0f00000000;
	add.f32 	%f538, %f536, %f537;
	selp.f32 	%f539, %f538, %f536, %p156;
	selp.u32 	%r362, 1, 0, %p156;
	add.s32 	%r363, %r361, %r362;
	ld.shared.f32 	%f540, [%r7+8];
	setp.neu.f32 	%p157, %f540, 0f00000000;
	add.f32 	%f541, %f539, %f540;
	selp.f32 	%f542, %f541, %f539, %p157;
	selp.u32 	%r364, 1, 0, %p157;
	add.s32 	%r365, %r363, %r364;
	ld.shared.f32 	%f543, [%r7+12];
	setp.neu.f32 	%p158, %f543, 0f00000000;
	add.f32 	%f544, %f542, %f543;
	selp.f32 	%f545, %f544, %f542, %p158;
	selp.u32 	%r366, 1, 0, %p158;
	add.s32 	%r367, %r365, %r366;
	ld.shared.f32 	%f546, [%r7+16];
	setp.neu.f32 	%p159, %f546, 0f00000000;
	add.f32 	%f547, %f545, %f546;
	selp.f32 	%f548, %f547, %f545, %p159;
	selp.u32 	%r368, 1, 0, %p159;
	add.s32 	%r369, %r367, %r368;
	ld.shared.f32 	%f549, [%r7+20];
	setp.neu.f32 	%p160, %f549, 0f00000000;
	add.f32 	%f550, %f548, %f549;
	selp.f32 	%f551, %f550, %f548, %p160;
	selp.u32 	%r370, 1, 0, %p160;
	add.s32 	%r371, %r369, %r370;
	ld.shared.f32 	%f552, [%r7+24];
	setp.neu.f32 	%p161, %f552, 0f00000000;
	add.f32 	%f553, %f551, %f552;
	selp.f32 	%f554, %f553, %f551, %p161;
	selp.u32 	%r372, 1, 0, %p161;
	add.s32 	%r373, %r371, %r372;
	ld.shared.f32 	%f555, [%r7+88];
	setp.neu.f32 	%p162, %f555, 0f00000000;
	add.f32 	%f556, %f554, %f555;
	selp.f32 	%f557, %f556, %f554, %p162;
	selp.u32 	%r374, 1, 0, %p162;
	add.s32 	%r375, %r373, %r374;
	ld.shared.f32 	%f558, [%r7+92];
	setp.neu.f32 	%p163, %f558, 0f00000000;
	add.f32 	%f559, %f557, %f558;
	selp.f32 	%f560, %f559, %f557, %p163;
	selp.u32 	%r376, 1, 0, %p163;
	add.s32 	%r377, %r375, %r376;
	ld.shared.f32 	%f561, [%r7+96];
	setp.neu.f32 	%p164, %f561, 0f00000000;
	add.f32 	%f562, %f560, %f561;
	selp.f32 	%f563, %f562, %f560, %p164;
	selp.u32 	%r378, 1, 0, %p164;
	add.s32 	%r379, %r377, %r378;
	ld.shared.f32 	%f564, [%r7+100];
	setp.neu.f32 	%p165, %f564, 0f00000000;
	add.f32 	%f565, %f563, %f564;
	selp.f32 	%f566, %f565, %f563, %p165;
	selp.u32 	%r380, 1, 0, %p165;
	add.s32 	%r381, %r379, %r380;
	ld.shared.f32 	%f567, [%r7+104];
	setp.neu.f32 	%p166, %f567, 0f00000000;
	add.f32 	%f568, %f566, %f567;
	selp.f32 	%f569, %f568, %f566, %p166;
	selp.u32 	%r382, 1, 0, %p166;
	add.s32 	%r383, %r381, %r382;
	ld.shared.f32 	%f570, [%r7+108];
	setp.neu.f32 	%p167, %f570, 0f00000000;
	add.f32 	%f571, %f569, %f570;
	selp.f32 	%f572, %f571, %f569, %p167;
	selp.u32 	%r384, 1, 0, %p167;
	add.s32 	%r385, %r383, %r384;
	ld.shared.f32 	%f573, [%r7+112];
	setp.neu.f32 	%p168, %f573, 0f00000000;
	add.f32 	%f574, %f572, %f573;
	selp.f32 	%f575, %f574, %f572, %p168;
	selp.u32 	%r386, 1, 0, %p168;
	add.s32 	%r387, %r385, %r386;
	ld.shared.f32 	%f576, [%r7+176];
	setp.neu.f32 	%p169, %f576, 0f00000000;
	add.f32 	%f577, %f575, %f576;
	selp.f32 	%f578, %f577, %f575, %p169;
	selp.u32 	%r388, 1, 0, %p169;
	add.s32 	%r389, %r387, %r388;
	ld.shared.f32 	%f579, [%r7+180];
	setp.neu.f32 	%p170, %f579, 0f00000000;
	add.f32 	%f580, %f578, %f579;
	selp.f32 	%f581, %f580, %f578, %p170;
	selp.u32 	%r390, 1, 0, %p170;
	add.s32 	%r391, %r389, %r390;
	ld.shared.f32 	%f582, [%r7+184];
	setp.neu.f32 	%p171, %f582, 0f00000000;
	add.f32 	%f583, %f581, %f582;
	selp.f32 	%f584, %f583, %f581, %p171;
	selp.u32 	%r392, 1, 0, %p171;
	add.s32 	%r393, %r391, %r392;
	ld.shared.f32 	%f585, [%r7+188];
	setp.neu.f32 	%p172, %f585, 0f00000000;
	add.f32 	%f586, %f584, %f585;
	selp.f32 	%f587, %f586, %f584, %p172;
	selp.u32 	%r394, 1, 0, %p172;
	add.s32 	%r395, %r393, %r394;
	ld.shared.f32 	%f588, [%r7+192];
	setp.neu.f32 	%p173, %f588, 0f00000000;
	add.f32 	%f589, %f587, %f588;
	selp.f32 	%f590, %f589, %f587, %p173;
	selp.u32 	%r396, 1, 0, %p173;
	add.s32 	%r397, %r395, %r396;
	ld.shared.f32 	%f591, [%r7+196];
	setp.neu.f32 	%p174, %f591, 0f00000000;
	add.f32 	%f592, %f590, %f591;
	selp.f32 	%f593, %f592, %f590, %p174;
	selp.u32 	%r398, 1, 0, %p174;
	add.s32 	%r399, %r397, %r398;
	ld.shared.f32 	%f594, [%r7+200];
	setp.neu.f32 	%p175, %f594, 0f00000000;
	add.f32 	%f595, %f593, %f594;
	selp.f32 	%f596, %f595, %f593, %p175;
	selp.u32 	%r400, 1, 0, %p175;
	add.s32 	%r401, %r399, %r400;
	ld.shared.f32 	%f597, [%r7+264];
	setp.neu.f32 	%p176, %f597, 0f00000000;
	add.f32 	%f598, %f596, %f597;
	selp.f32 	%f599, %f598, %f596, %p176;
	selp.u32 	%r402, 1, 0, %p176;
	add.s32 	%r403, %r401, %r402;
	ld.shared.f32 	%f600, [%r7+268];
	setp.neu.f32 	%p177, %f600, 0f00000000;
	add.f32 	%f601, %f599, %f600;
	selp.f32 	%f602, %f601, %f599, %p177;
	selp.u32 	%r404, 1, 0, %p177;
	add.s32 	%r405, %r403, %r404;
	ld.shared.f32 	%f603, [%r7+272];
	setp.neu.f32 	%p178, %f603, 0f00000000;
	add.f32 	%f604, %f602, %f603;
	selp.f32 	%f605, %f604, %f602, %p178;
	selp.u32 	%r406, 1, 0, %p178;
	add.s32 	%r407, %r405, %r406;
	ld.shared.f32 	%f606, [%r7+276];
	setp.neu.f32 	%p179, %f606, 0f00000000;
	add.f32 	%f607, %f605, %f606;
	selp.f32 	%f608, %f607, %f605, %p179;
	selp.u32 	%r408, 1, 0, %p179;
	add.s32 	%r409, %r407, %r408;
	ld.shared.f32 	%f609, [%r7+280];
	setp.neu.f32 	%p180, %f609, 0f00000000;
	add.f32 	%f610, %f608, %f609;
	selp.f32 	%f611, %f610, %f608, %p180;
	selp.u32 	%r410, 1, 0, %p180;
	add.s32 	%r411, %r409, %r410;
	ld.shared.f32 	%f612, [%r7+284];
	setp.neu.f32 	%p181, %f612, 0f00000000;
	add.f32 	%f613, %f611, %f612;
	selp.f32 	%f614, %f613, %f611, %p181;
	selp.u32 	%r412, 1, 0, %p181;
	add.s32 	%r413, %r411, %r412;
	ld.shared.f32 	%f615, [%r7+288];
	setp.neu.f32 	%p182, %f615, 0f00000000;
	add.f32 	%f616, %f614, %f615;
	selp.f32 	%f617, %f616, %f614, %p182;
	selp.u32 	%r414, 1, 0, %p182;
	add.s32 	%r415, %r413, %r414;
	ld.shared.f32 	%f618, [%r7+352];
	setp.neu.f32 	%p183, %f618, 0f00000000;
	add.f32 	%f619, %f617, %f618;
	selp.f32 	%f620, %f619, %f617, %p183;
	selp.u32 	%r416, 1, 0, %p183;
	add.s32 	%r417, %r415, %r416;
	ld.shared.f32 	%f621, [%r7+356];
	setp.neu.f32 	%p184, %f621, 0f00000000;
	add.f32 	%f622, %f620, %f621;
	selp.f32 	%f623, %f622, %f620, %p184;
	selp.u32 	%r418, 1, 0, %p184;
	add.s32 	%r419, %r417, %r418;
	ld.shared.f32 	%f624, [%r7+360];
	setp.neu.f32 	%p185, %f624, 0f00000000;
	add.f32 	%f625, %f623, %f624;
	selp.f32 	%f626, %f625, %f623, %p185;
	selp.u32 	%r420, 1, 0, %p185;
	add.s32 	%r421, %r419, %r420;
	ld.shared.f32 	%f627, [%r7+364];
	setp.neu.f32 	%p186, %f627, 0f00000000;
	add.f32 	%f628, %f626, %f627;
	selp.f32 	%f629, %f628, %f626, %p186;
	selp.u32 	%r422, 1, 0, %p186;
	add.s32 	%r423, %r421, %r422;
	ld.shared.f32 	%f630, [%r7+368];
	setp.neu.f32 	%p187, %f630, 0f00000000;
	add.f32 	%f631, %f629, %f630;
	selp.f32 	%f632, %f631, %f629, %p187;
	selp.u32 	%r424, 1, 0, %p187;
	add.s32 	%r425, %r423, %r424;
	ld.shared.f32 	%f633, [%r7+372];
	setp.neu.f32 	%p188, %f633, 0f00000000;
	add.f32 	%f634, %f632, %f633;
	selp.f32 	%f635, %f634, %f632, %p188;
	selp.u32 	%r426, 1, 0, %p188;
	add.s32 	%r427, %r425, %r426;
	ld.shared.f32 	%f636, [%r7+376];
	setp.neu.f32 	%p189, %f636, 0f00000000;
	add.f32 	%f637, %f635, %f636;
	selp.f32 	%f638, %f637, %f635, %p189;
	selp.u32 	%r428, 1, 0, %p189;
	add.s32 	%r429, %r427, %r428;
	ld.shared.f32 	%f639, [%r7+440];
	setp.neu.f32 	%p190, %f639, 0f00000000;
	add.f32 	%f640, %f638, %f639;
	selp.f32 	%f641, %f640, %f638, %p190;
	selp.u32 	%r430, 1, 0, %p190;
	add.s32 	%r431, %r429, %r430;
	ld.shared.f32 	%f642, [%r7+444];
	setp.neu.f32 	%p191, %f642, 0f00000000;
	add.f32 	%f643, %f641, %f642;
	selp.f32 	%f644, %f643, %f641, %p191;
	selp.u32 	%r432, 1, 0, %p191;
	add.s32 	%r433, %r431, %r432;
	ld.shared.f32 	%f645, [%r7+448];
	setp.neu.f32 	%p192, %f645, 0f00000000;
	add.f32 	%f646, %f644, %f645;
	selp.f32 	%f647, %f646, %f644, %p192;
	selp.u32 	%r434, 1, 0, %p192;
	add.s32 	%r435, %r433, %r434;
	ld.shared.f32 	%f648, [%r7+452];
	setp.neu.f32 	%p193, %f648, 0f00000000;
	add.f32 	%f649, %f647, %f648;
	selp.f32 	%f650, %f649, %f647, %p193;
	selp.u32 	%r436, 1, 0, %p193;
	add.s32 	%r437, %r435, %r436;
	ld.shared.f32 	%f651, [%r7+456];
	setp.neu.f32 	%p194, %f651, 0f00000000;
	add.f32 	%f652, %f650, %f651;
	selp.f32 	%f653, %f652, %f650, %p194;
	selp.u32 	%r438, 1, 0, %p194;
	add.s32 	%r439, %r437, %r438;
	ld.shared.f32 	%f654, [%r7+460];
	setp.neu.f32 	%p195, %f654, 0f00000000;
	add.f32 	%f655, %f653, %f654;
	selp.f32 	%f656, %f655, %f653, %p195;
	selp.u32 	%r440, 1, 0, %p195;
	add.s32 	%r441, %r439, %r440;
	ld.shared.f32 	%f657, [%r7+464];
	setp.neu.f32 	%p196, %f657, 0f00000000;
	add.f32 	%f658, %f656, %f657;
	selp.f32 	%f659, %f658, %f656, %p196;
	selp.u32 	%r442, 1, 0, %p196;
	add.s32 	%r443, %r441, %r442;
	ld.shared.f32 	%f660, [%r7+528];
	setp.neu.f32 	%p197, %f660, 0f00000000;
	add.f32 	%f661, %f659, %f660;
	selp.f32 	%f662, %f661, %f659, %p197;
	selp.u32 	%r444, 1, 0, %p197;
	add.s32 	%r445, %r443, %r444;
	ld.shared.f32 	%f663, [%r7+532];
	setp.neu.f32 	%p198, %f663, 0f00000000;
	add.f32 	%f664, %f662, %f663;
	selp.f32 	%f665, %f664, %f662, %p198;
	selp.u32 	%r446, 1, 0, %p198;
	add.s32 	%r447, %r445, %r446;
	ld.shared.f32 	%f666, [%r7+536];
	setp.neu.f32 	%p199, %f666, 0f00000000;
	add.f32 	%f667, %f665, %f666;
	selp.f32 	%f668, %f667, %f665, %p199;
	selp.u32 	%r448, 1, 0, %p199;
	add.s32 	%r449, %r447, %r448;
	ld.shared.f32 	%f669, [%r7+540];
	setp.neu.f32 	%p200, %f669, 0f00000000;
	add.f32 	%f670, %f668, %f669;
	selp.f32 	%f671, %f670, %f668, %p200;
	selp.u32 	%r450, 1, 0, %p200;
	add.s32 	%r451, %r449, %r450;
	ld.shared.f32 	%f672, [%r7+544];
	setp.neu.f32 	%p201, %f672, 0f00000000;
	add.f32 	%f673, %f671, %f672;
	selp.f32 	%f674, %f673, %f671, %p201;
	selp.u32 	%r452, 1, 0, %p201;
	add.s32 	%r453, %r451, %r452;
	ld.shared.f32 	%f675, [%r7+548];
	setp.neu.f32 	%p202, %f675, 0f00000000;
	add.f32 	%f676, %f674, %f675;
	selp.f32 	%f677, %f676, %f674, %p202;
	selp.u32 	%r454, 1, 0, %p202;
	add.s32 	%r455, %r453, %r454;
	ld.shared.f32 	%f678, [%r7+552];
	setp.neu.f32 	%p203, %f678, 0f00000000;
	add.f32 	%f679, %f677, %f678;
	selp.f32 	%f680, %f679, %f677, %p203;
	selp.u32 	%r456, 1, 0, %p203;
	add.s32 	%r457, %r455, %r456;
	cvt.rn.f32.u32 	%f681, %r457;
	div.rn.f32 	%f7, %f680, %f681;
	shl.b32 	%r458, %r1, 2;
	mad.lo.s32 	%r459, %r3, 88, %r458;
	add.s32 	%r18, %r90, %r459;
	mov.f32 	%f947, 0f00000000;
	mov.b32 	%r624, 0;
	mov.b32 	%r623, 88;
$L__BB0_12:
	add.s32 	%r21, %r18, %r623;
	ld.shared.f32 	%f682, [%r21+-88];
	setp.neu.f32 	%p204, %f682, 0f00000000;
	sub.f32 	%f683, %f682, %f7;
	fma.rn.f32 	%f684, %f683, %f683, %f947;
	selp.f32 	%f685, %f684, %f947, %p204;
	selp.u32 	%r461, 1, 0, %p204;
	add.s32 	%r462, %r624, %r461;
	ld.shared.f32 	%f686, [%r21+-84];
	setp.neu.f32 	%p205, %f686, 0f00000000;
	sub.f32 	%f687, %f686, %f7;
	fma.rn.f32 	%f688, %f687, %f687, %f685;
	selp.f32 	%f689, %f688, %f685, %p205;
	selp.u32 	%r463, 1, 0, %p205;
	add.s32 	%r464, %r462, %r463;
	ld.shared.f32 	%f690, [%r21+-80];
	setp.neu.f32 	%p206, %f690, 0f00000000;
	sub.f32 	%f691, %f690, %f7;
	fma.rn.f32 	%f692, %f691, %f691, %f689;
	selp.f32 	%f693, %f692, %f689, %p206;
	selp.u32 	%r465, 1, 0, %p206;
	add.s32 	%r466, %r464, %r465;
	ld.shared.f32 	%f694, [%r21+-76];
	setp.neu.f32 	%p207, %f694, 0f00000000;
	sub.f32 	%f695, %f694, %f7;
	fma.rn.f32 	%f696, %f695, %f695, %f693;
	selp.f32 	%f697, %f696, %f693, %p207;
	selp.u32 	%r467, 1, 0, %p207;
	add.s32 	%r468, %r466, %r467;
	ld.shared.f32 	%f698, [%r21+-72];
	setp.neu.f32 	%p208, %f698, 0f00000000;
	sub.f32 	%f699, %f698, %f7;
	fma.rn.f32 	%f700, %f699, %f699, %f697;
	selp.f32 	%f701, %f700, %f697, %p208;
	selp.u32 	%r469, 1, 0, %p208;
	add.s32 	%r470, %r468, %r469;
	ld.shared.f32 	%f702, [%r21+-68];
	setp.neu.f32 	%p209, %f702, 0f00000000;
	sub.f32 	%f703, %f702, %f7;
	fma.rn.f32 	%f704, %f703, %f703, %f701;
	selp.f32 	%f705, %f704, %f701, %p209;
	selp.u32 	%r471, 1, 0, %p209;
	add.s32 	%r472, %r470, %r471;
	ld.shared.f32 	%f706, [%r21+-64];
	setp.neu.f32 	%p210, %f706, 0f00000000;
	sub.f32 	%f707, %f706, %f7;
	fma.rn.f32 	%f708, %f707, %f707, %f705;
	selp.f32 	%f9, %f708, %f705, %p210;
	selp.u32 	%r473, 1, 0, %p210;
	add.s32 	%r22, %r472, %r473;
	setp.eq.s32 	%p211, %r623, 616;
	@%p211 bra 	$L__BB0_23;
	ld.shared.f32 	%f709, [%r21];
	setp.neu.f32 	%p212, %f709, 0f00000000;
	sub.f32 	%f710, %f709, %f7;
	fma.rn.f32 	%f711, %f710, %f710, %f9;
	selp.f32 	%f712, %f711, %f9, %p212;
	selp.u32 	%r474, 1, 0, %p212;
	add.s32 	%r475, %r22, %r474;
	ld.shared.f32 	%f713, [%r21+4];
	setp.neu.f32 	%p213, %f713, 0f00000000;
	sub.f32 	%f714, %f713, %f7;
	fma.rn.f32 	%f715, %f714, %f714, %f712;
	selp.f32 	%f716, %f715, %f712, %p213;
	selp.u32 	%r476, 1, 0, %p213;
	add.s32 	%r477, %r475, %r476;
	ld.shared.f32 	%f717, [%r21+8];
	setp.neu.f32 	%p214, %f717, 0f00000000;
	sub.f32 	%f718, %f717, %f7;
	fma.rn.f32 	%f719, %f718, %f718, %f716;
	selp.f32 	%f720, %f719, %f716, %p214;
	selp.u32 	%r478, 1, 0, %p214;
	add.s32 	%r479, %r477, %r478;
	ld.shared.f32 	%f721, [%r21+12];
	setp.neu.f32 	%p215, %f721, 0f00000000;
	sub.f32 	%f722, %f721, %f7;
	fma.rn.f32 	%f723, %f722, %f722, %f720;
	selp.f32 	%f724, %f723, %f720, %p215;
	selp.u32 	%r480, 1, 0, %p215;
	add.s32 	%r481, %r479, %r480;
	ld.shared.f32 	%f725, [%r21+16];
	setp.neu.f32 	%p216, %f725, 0f00000000;
	sub.f32 	%f726, %f725, %f7;
	fma.rn.f32 	%f727, %f726, %f726, %f724;
	selp.f32 	%f728, %f727, %f724, %p216;
	selp.u32 	%r482, 1, 0, %p216;
	add.s32 	%r483, %r481, %r482;
	ld.shared.f32 	%f729, [%r21+20];
	setp.neu.f32 	%p217, %f729, 0f00000000;
	sub.f32 	%f730, %f729, %f7;
	fma.rn.f32 	%f731, %f730, %f730, %f728;
	selp.f32 	%f732, %f731, %f728, %p217;
	selp.u32 	%r484, 1, 0, %p217;
	add.s32 	%r485, %r483, %r484;
	ld.shared.f32 	%f733, [%r21+24];
	setp.neu.f32 	%p218, %f733, 0f00000000;
	sub.f32 	%f734, %f733, %f7;
	fma.rn.f32 	%f735, %f734, %f734, %f732;
	selp.f32 	%f947, %f735, %f732, %p218;
	selp.u32 	%r486, 1, 0, %p218;
	add.s32 	%r624, %r485, %r486;
	add.s32 	%r623, %r623, 176;
	bra.uni 	$L__BB0_12;
$L__BB0_14:
	setp.eq.s32 	%p7, %r80, 3;
	@%p7 bra 	$L__BB0_24;
	setp.ne.s32 	%p8, %r80, 4;
	@%p8 bra 	$L__BB0_61;
	ld.shared.f32 	%f69, [%r7];
	setp.neu.f32 	%p11, %f69, 0f00000000;
	add.f32 	%f70, %f69, 0f00000000;
	selp.f32 	%f71, %f70, 0f00000000, %p11;
	selp.u32 	%r99, 1, 0, %p11;
	ld.shared.f32 	%f72, [%r7+4];
	setp.neu.f32 	%p12, %f72, 0f00000000;
	add.f32 	%f73, %f71, %f72;
	selp.f32 	%f74, %f73, %f71, %p12;
	selp.u32 	%r100, 1, 0, %p12;
	add.s32 	%r101, %r99, %r100;
	ld.shared.f32 	%f75, [%r7+8];
	setp.neu.f32 	%p13, %f75, 0f00000000;
	add.f32 	%f76, %f74, %f75;
	selp.f32 	%f77, %f76, %f74, %p13;
	selp.u32 	%r102, 1, 0, %p13;
	add.s32 	%r103, %r101, %r102;
	ld.shared.f32 	%f78, [%r7+12];
	setp.neu.f32 	%p14, %f78, 0f00000000;
	add.f32 	%f79, %f77, %f78;
	selp.f32 	%f80, %f79, %f77, %p14;
	selp.u32 	%r104, 1, 0, %p14;
	add.s32 	%r105, %r103, %r104;
	ld.shared.f32 	%f81, [%r7+16];
	setp.neu.f32 	%p15, %f81, 0f00000000;
	add.f32 	%f82, %f80, %f81;
	selp.f32 	%f83, %f82, %f80, %p15;
	selp.u32 	%r106, 1, 0, %p15;
	add.s32 	%r107, %r105, %r106;
	ld.shared.f32 	%f84, [%r7+20];
	setp.neu.f32 	%p16, %f84, 0f00000000;
	add.f32 	%f85, %f83, %f84;
	selp.f32 	%f86, %f85, %f83, %p16;
	selp.u32 	%r108, 1, 0, %p16;
	add.s32 	%r109, %r107, %r108;
	ld.shared.f32 	%f87, [%r7+24];
	setp.neu.f32 	%p17, %f87, 0f00000000;
	add.f32 	%f88, %f86, %f87;
	selp.f32 	%f89, %f88, %f86, %p17;
	selp.u32 	%r110, 1, 0, %p17;
	add.s32 	%r111, %r109, %r110;
	ld.shared.f32 	%f90, [%r7+88];
	setp.neu.f32 	%p18, %f90, 0f00000000;
	add.f32 	%f91, %f89, %f90;
	selp.f32 	%f92, %f91, %f89, %p18;
	selp.u32 	%r112, 1, 0, %p18;
	add.s32 	%r113, %r111, %r112;
	ld.shared.f32 	%f93, [%r7+92];
	setp.neu.f32 	%p19, %f93, 0f00000000;
	add.f32 	%f94, %f92, %f93;
	selp.f32 	%f95, %f94, %f92, %p19;
	selp.u32 	%r114, 1, 0, %p19;
	add.s32 	%r115, %r113, %r114;
	ld.shared.f32 	%f96, [%r7+96];
	setp.neu.f32 	%p20, %f96, 0f00000000;
	add.f32 	%f97, %f95, %f96;
	selp.f32 	%f98, %f97, %f95, %p20;
	selp.u32 	%r116, 1, 0, %p20;
	add.s32 	%r117, %r115, %r116;
	ld.shared.f32 	%f99, [%r7+100];
	setp.neu.f32 	%p21, %f99, 0f00000000;
	add.f32 	%f100, %f98, %f99;
	selp.f32 	%f101, %f100, %f98, %p21;
	selp.u32 	%r118, 1, 0, %p21;
	add.s32 	%r119, %r117, %r118;
	ld.shared.f32 	%f102, [%r7+104];
	setp.neu.f32 	%p22, %f102, 0f00000000;
	add.f32 	%f103, %f101, %f102;
	selp.f32 	%f104, %f103, %f101, %p22;
	selp.u32 	%r120, 1, 0, %p22;
	add.s32 	%r121, %r119, %r120;
	ld.shared.f32 	%f105, [%r7+108];
	setp.neu.f32 	%p23, %f105, 0f00000000;
	add.f32 	%f106, %f104, %f105;
	selp.f32 	%f107, %f106, %f104, %p23;
	selp.u32 	%r122, 1, 0, %p23;
	add.s32 	%r123, %r121, %r122;
	ld.shared.f32 	%f108, [%r7+112];
	setp.neu.f32 	%p24, %f108, 0f00000000;
	add.f32 	%f109, %f107, %f108;
	selp.f32 	%f110, %f109, %f107, %p24;
	selp.u32 	%r124, 1, 0, %p24;
	add.s32 	%r125, %r123, %r124;
	ld.shared.f32 	%f111, [%r7+176];
	setp.neu.f32 	%p25, %f111, 0f00000000;
	add.f32 	%f112, %f110, %f111;
	selp.f32 	%f113, %f112, %f110, %p25;
	selp.u32 	%r126, 1, 0, %p25;
	add.s32 	%r127, %r125, %r126;
	ld.shared.f32 	%f114, [%r7+180];
	setp.neu.f32 	%p26, %f114, 0f00000000;
	add.f32 	%f115, %f113, %f114;
	selp.f32 	%f116, %f115, %f113, %p26;
	selp.u32 	%r128, 1, 0, %p26;
	add.s32 	%r129, %r127, %r128;
	ld.shared.f32 	%f117, [%r7+184];
	setp.neu.f32 	%p27, %f117, 0f00000000;
	add.f32 	%f118, %f116, %f117;
	selp.f32 	%f119, %f118, %f116, %p27;
	selp.u32 	%r130, 1, 0, %p27;
	add.s32 	%r131, %r129, %r130;
	ld.shared.f32 	%f120, [%r7+188];
	setp.neu.f32 	%p28, %f120, 0f00000000;
	add.f32 	%f121, %f119, %f120;
	selp.f32 	%f122, %f121, %f119, %p28;
	selp.u32 	%r132, 1, 0, %p28;
	add.s32 	%r133, %r131, %r132;
	ld.shared.f32 	%f123, [%r7+192];
	setp.neu.f32 	%p29, %f123, 0f00000000;
	add.f32 	%f124, %f122, %f123;
	selp.f32 	%f125, %f124, %f122, %p29;
	selp.u32 	%r134, 1, 0, %p29;
	add.s32 	%r135, %r133, %r134;
	ld.shared.f32 	%f126, [%r7+196];
	setp.neu.f32 	%p30, %f126, 0f00000000;
	add.f32 	%f127, %f125, %f126;
	selp.f32 	%f128, %f127, %f125, %p30;
	selp.u32 	%r136, 1, 0, %p30;
	add.s32 	%r137, %r135, %r136;
	ld.shared.f32 	%f129, [%r7+200];
	setp.neu.f32 	%p31, %f129, 0f00000000;
	add.f32 	%f130, %f128, %f129;
	selp.f32 	%f131, %f130, %f128, %p31;
	selp.u32 	%r138, 1, 0, %p31;
	add.s32 	%r139, %r137, %r138;
	ld.shared.f32 	%f132, [%r7+264];
	setp.neu.f32 	%p32, %f132, 0f00000000;
	add.f32 	%f133, %f131, %f132;
	selp.f32 	%f134, %f133, %f131, %p32;
	selp.u32 	%r140, 1, 0, %p32;
	add.s32 	%r141, %r139, %r140;
	ld.shared.f32 	%f135, [%r7+268];
	setp.neu.f32 	%p33, %f135, 0f00000000;
	add.f32 	%f136, %f134, %f135;
	selp.f32 	%f137, %f136, %f134, %p33;
	selp.u32 	%r142, 1, 0, %p33;
	add.s32 	%r143, %r141, %r142;
	ld.shared.f32 	%f138, [%r7+272];
	setp.neu.f32 	%p34, %f138, 0f00000000;
	add.f32 	%f139, %f137, %f138;
	selp.f32 	%f140, %f139, %f137, %p34;
	selp.u32 	%r144, 1, 0, %p34;
	add.s32 	%r145, %r143, %r144;
	ld.shared.f32 	%f141, [%r7+276];
	setp.neu.f32 	%p35, %f141, 0f00000000;
	add.f32 	%f142, %f140, %f141;
	selp.f32 	%f143, %f142, %f140, %p35;
	selp.u32 	%r146, 1, 0, %p35;
	add.s32 	%r147, %r145, %r146;
	ld.shared.f32 	%f144, [%r7+280];
	setp.neu.f32 	%p36, %f144, 0f00000000;
	add.f32 	%f145, %f143, %f144;
	selp.f32 	%f146, %f145, %f143, %p36;
	selp.u32 	%r148, 1, 0, %p36;
	add.s32 	%r149, %r147, %r148;
	ld.shared.f32 	%f147, [%r7+284];
	setp.neu.f32 	%p37, %f147, 0f00000000;
	add.f32 	%f148, %f146, %f147;
	selp.f32 	%f149, %f148, %f146, %p37;
	selp.u32 	%r150, 1, 0, %p37;
	add.s32 	%r151, %r149, %r150;
	ld.shared.f32 	%f150, [%r7+288];
	setp.neu.f32 	%p38, %f150, 0f00000000;
	add.f32 	%f151, %f149, %f150;
	selp.f32 	%f152, %f151, %f149, %p38;
	selp.u32 	%r152, 1, 0, %p38;
	add.s32 	%r153, %r151, %r152;
	ld.shared.f32 	%f153, [%r7+352];
	setp.neu.f32 	%p39, %f153, 0f00000000;
	add.f32 	%f154, %f152, %f153;
	selp.f32 	%f155, %f154, %f152, %p39;
	selp.u32 	%r154, 1, 0, %p39;
	add.s32 	%r155, %r153, %r154;
	ld.shared.f32 	%f156, [%r7+356];
	setp.neu.f32 	%p40, %f156, 0f00000000;
	add.f32 	%f157, %f155, %f156;
	selp.f32 	%f158, %f157, %f155, %p40;
	selp.u32 	%r156, 1, 0, %p40;
	add.s32 	%r157, %r155, %r156;
	ld.shared.f32 	%f159, [%r7+360];
	setp.neu.f32 	%p41, %f159, 0f00000000;
	add.f32 	%f160, %f158, %f159;
	selp.f32 	%f161, %f160, %f158, %p41;
	selp.u32 	%r158, 1, 0, %p41;
	add.s32 	%r159, %r157, %r158;
	ld.shared.f32 	%f162, [%r7+364];
	setp.neu.f32 	%p42, %f162, 0f00000000;
	add.f32 	%f163, %f161, %f162;
	selp.f32 	%f164, %f163, %f161, %p42;
	selp.u32 	%r160, 1, 0, %p42;
	add.s32 	%r161, %r159, %r160;
	ld.shared.f32 	%f165, [%r7+368];
	setp.neu.f32 	%p43, %f165, 0f00000000;
	add.f32 	%f166, %f164, %f165;
	selp.f32 	%f167, %f166, %f164, %p43;
	selp.u32 	%r162, 1, 0, %p43;
	add.s32 	%r163, %r161, %r162;
	ld.shared.f32 	%f168, [%r7+372];
	setp.neu.f32 	%p44, %f168, 0f00000000;
	add.f32 	%f169, %f167, %f168;
	selp.f32 	%f170, %f169, %f167, %p44;
	selp.u32 	%r164, 1, 0, %p44;
	add.s32 	%r165, %r163, %r164;
	ld.shared.f32 	%f171, [%r7+376];
	setp.neu.f32 	%p45, %f171, 0f00000000;
	add.f32 	%f172, %f170, %f171;
	selp.f32 	%f173, %f172, %f170, %p45;
	selp.u32 	%r166, 1, 0, %p45;
	add.s32 	%r167, %r165, %r166;
	ld.shared.f32 	%f174, [%r7+440];
	setp.neu.f32 	%p46, %f174, 0f00000000;
	add.f32 	%f175, %f173, %f174;
	selp.f32 	%f176, %f175, %f173, %p46;
	selp.u32 	%r168, 1, 0, %p46;
	add.s32 	%r169, %r167, %r168;
	ld.shared.f32 	%f177, [%r7+444];
	setp.neu.f32 	%p47, %f177, 0f00000000;
	add.f32 	%f178, %f176, %f177;
	selp.f32 	%f179, %f178, %f176, %p47;
	selp.u32 	%r170, 1, 0, %p47;
	add.s32 	%r171, %r169, %r170;
	ld.shared.f32 	%f180, [%r7+448];
	setp.neu.f32 	%p48, %f180, 0f00000000;
	add.f32 	%f181, %f179, %f180;
	selp.f32 	%f182, %f181, %f179, %p48;
	selp.u32 	%r172, 1, 0, %p48;
	add.s32 	%r173, %r171, %r172;
	ld.shared.f32 	%f183, [%r7+452];
	setp.neu.f32 	%p49, %f183, 0f00000000;
	add.f32 	%f184, %f182, %f183;
	selp.f32 	%f185, %f184, %f182, %p49;
	selp.u32 	%r174, 1, 0, %p49;
	add.s32 	%r175, %r173, %r174;
	ld.shared.f32 	%f186, [%r7+456];
	setp.neu.f32 	%p50, %f186, 0f00000000;
	add.f32 	%f187, %f185, %f186;
	selp.f32 	%f188, %f187, %f185, %p50;
	selp.u32 	%r176, 1, 0, %p50;
	add.s32 	%r177, %r175, %r176;
	ld.shared.f32 	%f189, [%r7+460];
	setp.neu.f32 	%p51, %f189, 0f00000000;
	add.f32 	%f190, %f188, %f189;
	selp.f32 	%f191, %f190, %f188, %p51;
	selp.u32 	%r178, 1, 0, %p51;
	add.s32 	%r179, %r177, %r178;
	ld.shared.f32 	%f192, [%r7+464];
	setp.neu.f32 	%p52, %f192, 0f00000000;
	add.f32 	%f193, %f191, %f192;
	selp.f32 	%f194, %f193, %f191, %p52;
	selp.u32 	%r180, 1, 0, %p52;
	add.s32 	%r181, %r179, %r180;
	ld.shared.f32 	%f195, [%r7+528];
	setp.neu.f32 	%p53, %f195, 0f00000000;
	add.f32 	%f196, %f194, %f195;
	selp.f32 	%f197, %f196, %f194, %p53;
	selp.u32 	%r182, 1, 0, %p53;
	add.s32 	%r183, %r181, %r182;
	ld.shared.f32 	%f198, [%r7+532];
	setp.neu.f32 	%p54, %f198, 0f00000000;
	add.f32 	%f199, %f197, %f198;
	selp.f32 	%f200, %f199, %f197, %p54;
	selp.u32 	%r184, 1, 0, %p54;
	add.s32 	%r185, %r183, %r184;
	ld.shared.f32 	%f201, [%r7+536];
	setp.neu.f32 	%p55, %f201, 0f00000000;
	add.f32 	%f202, %f200, %f201;
	selp.f32 	%f203, %f202, %f200, %p55;
	selp.u32 	%r186, 1, 0, %p55;
	add.s32 	%r187, %r185, %r186;
	ld.shared.f32 	%f204, [%r7+540];
	setp.neu.f32 	%p56, %f204, 0f00000000;
	add.f32 	%f205, %f203, %f204;
	selp.f32 	%f206, %f205, %f203, %p56;
	selp.u32 	%r188, 1, 0, %p56;
	add.s32 	%r189, %r187, %r188;
	ld.shared.f32 	%f207, [%r7+544];
	setp.neu.f32 	%p57, %f207, 0f00000000;
	add.f32 	%f208, %f206, %f207;
	selp.f32 	%f209, %f208, %f206, %p57;
	selp.u32 	%r190, 1, 0, %p57;
	add.s32 	%r191, %r189, %r190;
	ld.shared.f32 	%f210, [%r7+548];
	setp.neu.f32 	%p58, %f210, 0f00000000;
	add.f32 	%f211, %f209, %f210;
	selp.f32 	%f212, %f211, %f209, %p58;
	selp.u32 	%r192, 1, 0, %p58;
	add.s32 	%r193, %r191, %r192;
	ld.shared.f32 	%f213, [%r7+552];
	setp.neu.f32 	%p59, %f213, 0f00000000;
	add.f32 	%f214, %f212, %f213;
	selp.f32 	%f215, %f214, %f212, %p59;
	selp.u32 	%r194, 1, 0, %p59;
	add.s32 	%r195, %r193, %r194;
	cvt.rn.f32.u32 	%f216, %r195;
	div.rn.f32 	%f1, %f215, %f216;
	shl.b32 	%r196, %r1, 2;
	mad.lo.s32 	%r8, %r3, 88, %r196;
	add.s32 	%r9, %r90, %r8;
	mov.f32 	%f957, 0f00000000;
	mov.b32 	%r638, 0;
	mov.b32 	%r637, 6;
	mov.b32 	%r636, 88;
$L__BB0_17:
	add.s32 	%r52, %r9, %r636;
	ld.shared.f32 	%f217, [%r52+-88];
	setp.neu.f32 	%p60, %f217, 0f00000000;
	sub.f32 	%f218, %f217, %f1;
	fma.rn.f32 	%f219, %f218, %f218, %f957;
	selp.f32 	%f220, %f219, %f957, %p60;
	selp.u32 	%r198, 1, 0, %p60;
	add.s32 	%r199, %r638, %r198;
	ld.shared.f32 	%f221, [%r52+-84];
	setp.neu.f32 	%p61, %f221, 0f00000000;
	sub.f32 	%f222, %f221, %f1;
	fma.rn.f32 	%f223, %f222, %f222, %f220;
	selp.f32 	%f224, %f223, %f220, %p61;
	selp.u32 	%r200, 1, 0, %p61;
	add.s32 	%r201, %r199, %r200;
	ld.shared.f32 	%f225, [%r52+-80];
	setp.neu.f32 	%p62, %f225, 0f00000000;
	sub.f32 	%f226, %f225, %f1;
	fma.rn.f32 	%f227, %f226, %f226, %f224;
	selp.f32 	%f228, %f227, %f224, %p62;
	selp.u32 	%r202, 1, 0, %p62;
	add.s32 	%r203, %r201, %r202;
	ld.shared.f32 	%f229, [%r52+-76];
	setp.neu.f32 	%p63, %f229, 0f00000000;
	sub.f32 	%f230, %f229, %f1;
	fma.rn.f32 	%f231, %f230, %f230, %f228;
	selp.f32 	%f232, %f231, %f228, %p63;
	selp.u32 	%r204, 1, 0, %p63;
	add.s32 	%r205, %r203, %r204;
	ld.shared.f32 	%f233, [%r52+-72];
	setp.neu.f32 	%p64, %f233, 0f00000000;
	sub.f32 	%f234, %f233, %f1;
	fma.rn.f32 	%f235, %f234, %f234, %f232;
	selp.f32 	%f236, %f235, %f232, %p64;
	selp.u32 	%r206, 1, 0, %p64;
	add.s32 	%r207, %r205, %r206;
	ld.shared.f32 	%f237, [%r52+-68];
	setp.neu.f32 	%p65, %f237, 0f00000000;
	sub.f32 	%f238, %f237, %f1;
	fma.rn.f32 	%f239, %f238, %f238, %f236;
	selp.f32 	%f240, %f239, %f236, %p65;
	selp.u32 	%r208, 1, 0, %p65;
	add.s32 	%r209, %r207, %r208;
	ld.shared.f32 	%f241, [%r52+-64];
	setp.neu.f32 	%p66, %f241, 0f00000000;
	sub.f32 	%f242, %f241, %f1;
	fma.rn.f32 	%f243, %f242, %f242, %f240;
	selp.f32 	%f38, %f243, %f240, %p66;
	selp.u32 	%r210, 1, 0, %p66;
	add.s32 	%r53, %r209, %r210;
	setp.eq.s32 	%p67, %r636, 616;
	@%p67 bra 	$L__BB0_44;
	ld.shared.f32 	%f244, [%r52];
	setp.neu.f32 	%p68, %f244, 0f00000000;
	sub.f32 	%f245, %f244, %f1;
	fma.rn.f32 	%f246, %f245, %f245, %f38;
	selp.f32 	%f247, %f246, %f38, %p68;
	selp.u32 	%r211, 1, 0, %p68;
	add.s32 	%r212, %r53, %r211;
	ld.shared.f32 	%f248, [%r52+4];
	setp.neu.f32 	%p69, %f248, 0f00000000;
	sub.f32 	%f249, %f248, %f1;
	fma.rn.f32 	%f250, %f249, %f249, %f247;
	selp.f32 	%f251, %f250, %f247, %p69;
	selp.u32 	%r213, 1, 0, %p69;
	add.s32 	%r214, %r212, %r213;
	ld.shared.f32 	%f252, [%r52+8];
	setp.neu.f32 	%p70, %f252, 0f00000000;
	sub.f32 	%f253, %f252, %f1;
	fma.rn.f32 	%f254, %f253, %f253, %f251;
	selp.f32 	%f255, %f254, %f251, %p70;
	selp.u32 	%r215, 1, 0, %p70;
	add.s32 	%r216, %r214, %r215;
	ld.shared.f32 	%f256, [%r52+12];
	setp.neu.f32 	%p71, %f256, 0f00000000;
	sub.f32 	%f257, %f256, %f1;
	fma.rn.f32 	%f258, %f257, %f257, %f255;
	selp.f32 	%f259, %f258, %f255, %p71;
	selp.u32 	%r217, 1, 0, %p71;
	add.s32 	%r218, %r216, %r217;
	ld.shared.f32 	%f260, [%r52+16];
	setp.neu.f32 	%p72, %f260, 0f00000000;
	sub.f32 	%f261, %f260, %f1;
	fma.rn.f32 	%f262, %f261, %f261, %f259;
	selp.f32 	%f263, %f262, %f259, %p72;
	selp.u32 	%r219, 1, 0, %p72;
	add.s32 	%r220, %r218, %r219;
	ld.shared.f32 	%f264, [%r52+20];
	setp.neu.f32 	%p73, %f264, 0f00000000;
	sub.f32 	%f265, %f264, %f1;
	fma.rn.f32 	%f266, %f265, %f265, %f263;
	selp.f32 	%f267, %f266, %f263, %p73;
	selp.u32 	%r221, 1, 0, %p73;
	add.s32 	%r222, %r220, %r221;
	ld.shared.f32 	%f268, [%r52+24];
	setp.neu.f32 	%p74, %f268, 0f00000000;
	sub.f32 	%f269, %f268, %f1;
	fma.rn.f32 	%f270, %f269, %f269, %f267;
	selp.f32 	%f957, %f270, %f267, %p74;
	selp.u32 	%r223, 1, 0, %p74;
	add.s32 	%r638, %r222, %r223;
	add.s32 	%r637, %r637, -2;
	add.s32 	%r636, %r636, 176;
	bra.uni 	$L__BB0_17;
$L__BB0_19:
	ld.shared.f32 	%f741, [%r7];
	setp.neu.f32 	%p219, %f741, 0f00000000;
	add.f32 	%f742, %f741, 0f00000000;
	selp.f32 	%f743, %f742, 0f00000000, %p219;
	selp.u32 	%r490, 1, 0, %p219;
	ld.shared.f32 	%f744, [%r7+4];
	setp.neu.f32 	%p220, %f744, 0f00000000;
	add.f32 	%f745, %f743, %f744;
	selp.f32 	%f746, %f745, %f743, %p220;
	selp.u32 	%r491, 1, 0, %p220;
	add.s32 	%r492, %r490, %r491;
	ld.shared.f32 	%f747, [%r7+8];
	setp.neu.f32 	%p221, %f747, 0f00000000;
	add.f32 	%f748, %f746, %f747;
	selp.f32 	%f749, %f748, %f746, %p221;
	selp.u32 	%r493, 1, 0, %p221;
	add.s32 	%r494, %r492, %r493;
	ld.shared.f32 	%f750, [%r7+12];
	setp.neu.f32 	%p222, %f750, 0f00000000;
	add.f32 	%f751, %f749, %f750;
	selp.f32 	%f752, %f751, %f749, %p222;
	selp.u32 	%r495, 1, 0, %p222;
	add.s32 	%r496, %r494, %r495;
	ld.shared.f32 	%f753, [%r7+16];
	setp.neu.f32 	%p223, %f753, 0f00000000;
	add.f32 	%f754, %f752, %f753;
	selp.f32 	%f755, %f754, %f752, %p223;
	selp.u32 	%r497, 1, 0, %p223;
	add.s32 	%r498, %r496, %r497;
	ld.shared.f32 	%f756, [%r7+20];
	setp.neu.f32 	%p224, %f756, 0f00000000;
	add.f32 	%f757, %f755, %f756;
	selp.f32 	%f758, %f757, %f755, %p224;
	selp.u32 	%r499, 1, 0, %p224;
	add.s32 	%r500, %r498, %r499;
	ld.shared.f32 	%f759, [%r7+24];
	setp.neu.f32 	%p225, %f759, 0f00000000;
	add.f32 	%f760, %f758, %f759;
	selp.f32 	%f761, %f760, %f758, %p225;
	selp.u32 	%r501, 1, 0, %p225;
	add.s32 	%r502, %r500, %r501;
	ld.shared.f32 	%f762, [%r7+88];
	setp.neu.f32 	%p226, %f762, 0f00000000;
	add.f32 	%f763, %f761, %f762;
	selp.f32 	%f764, %f763, %f761, %p226;
	selp.u32 	%r503, 1, 0, %p226;
	add.s32 	%r504, %r502, %r503;
	ld.shared.f32 	%f765, [%r7+92];
	setp.neu.f32 	%p227, %f765, 0f00000000;
	add.f32 	%f766, %f764, %f765;
	selp.f32 	%f767, %f766, %f764, %p227;
	selp.u32 	%r505, 1, 0, %p227;
	add.s32 	%r506, %r504, %r505;
	ld.shared.f32 	%f768, [%r7+96];
	setp.neu.f32 	%p228, %f768, 0f00000000;
	add.f32 	%f769, %f767, %f768;
	selp.f32 	%f770, %f769, %f767, %p228;
	selp.u32 	%r507, 1, 0, %p228;
	add.s32 	%r508, %r506, %r507;
	ld.shared.f32 	%f771, [%r7+100];
	setp.neu.f32 	%p229, %f771, 0f00000000;
	add.f32 	%f772, %f770, %f771;
	selp.f32 	%f773, %f772, %f770, %p229;
	selp.u32 	%r509, 1, 0, %p229;
	add.s32 	%r510, %r508, %r509;
	ld.shared.f32 	%f774, [%r7+104];
	setp.neu.f32 	%p230, %f774, 0f00000000;
	add.f32 	%f775, %f773, %f774;
	selp.f32 	%f776, %f775, %f773, %p230;
	selp.u32 	%r511, 1, 0, %p230;
	add.s32 	%r512, %r510, %r511;
	ld.shared.f32 	%f777, [%r7+108];
	setp.neu.f32 	%p231, %f777, 0f00000000;
	add.f32 	%f778, %f776, %f777;
	selp.f32 	%f779, %f778, %f776, %p231;
	selp.u32 	%r513, 1, 0, %p231;
	add.s32 	%r514, %r512, %r513;
	ld.shared.f32 	%f780, [%r7+112];
	setp.neu.f32 	%p232, %f780, 0f00000000;
	add.f32 	%f781, %f779, %f780;
	selp.f32 	%f782, %f781, %f779, %p232;
	selp.u32 	%r515, 1, 0, %p232;
	add.s32 	%r516, %r514, %r515;
	ld.shared.f32 	%f783, [%r7+176];
	setp.neu.f32 	%p233, %f783, 0f00000000;
	add.f32 	%f784, %f782, %f783;
	selp.f32 	%f785, %f784, %f782, %p233;
	selp.u32 	%r517, 1, 0, %p233;
	add.s32 	%r518, %r516, %r517;
	ld.shared.f32 	%f786, [%r7+180];
	setp.neu.f32 	%p234, %f786, 0f00000000;
	add.f32 	%f787, %f785, %f786;
	selp.f32 	%f788, %f787, %f785, %p234;
	selp.u32 	%r519, 1, 0, %p234;
	add.s32 	%r520, %r518, %r519;
	ld.shared.f32 	%f789, [%r7+184];
	setp.neu.f32 	%p235, %f789, 0f00000000;
	add.f32 	%f790, %f788, %f789;
	selp.f32 	%f791, %f790, %f788, %p235;
	selp.u32 	%r521, 1, 0, %p235;
	add.s32 	%r522, %r520, %r521;
	ld.shared.f32 	%f792, [%r7+188];
	setp.neu.f32 	%p236, %f792, 0f00000000;
	add.f32 	%f793, %f791, %f792;
	selp.f32 	%f794, %f793, %f791, %p236;
	selp.u32 	%r523, 1, 0, %p236;
	add.s32 	%r524, %r522, %r523;
	ld.shared.f32 	%f795, [%r7+192];
	setp.neu.f32 	%p237, %f795, 0f00000000;
	add.f32 	%f796, %f794, %f795;
	selp.f32 	%f797, %f796, %f794, %p237;
	selp.u32 	%r525, 1, 0, %p237;
	add.s32 	%r526, %r524, %r525;
	ld.shared.f32 	%f798, [%r7+196];
	setp.neu.f32 	%p238, %f798, 0f00000000;
	add.f32 	%f799, %f797, %f798;
	selp.f32 	%f800, %f799, %f797, %p238;
	selp.u32 	%r527, 1, 0, %p238;
	add.s32 	%r528, %r526, %r527;
	ld.shared.f32 	%f801, [%r7+200];
	setp.neu.f32 	%p239, %f801, 0f00000000;
	add.f32 	%f802, %f800, %f801;
	selp.f32 	%f803, %f802, %f800, %p239;
	selp.u32 	%r529, 1, 0, %p239;
	add.s32 	%r530, %r528, %r529;
	ld.shared.f32 	%f804, [%r7+264];
	setp.neu.f32 	%p240, %f804, 0f00000000;
	add.f32 	%f805, %f803, %f804;
	selp.f32 	%f806, %f805, %f803, %p240;
	selp.u32 	%r531, 1, 0, %p240;
	add.s32 	%r532, %r530, %r531;
	ld.shared.f32 	%f807, [%r7+268];
	setp.neu.f32 	%p241, %f807, 0f00000000;
	add.f32 	%f808, %f806, %f807;
	selp.f32 	%f809, %f808, %f806, %p241;
	selp.u32 	%r533, 1, 0, %p241;
	add.s32 	%r534, %r532, %r533;
	ld.shared.f32 	%f810, [%r7+272];
	setp.neu.f32 	%p242, %f810, 0f00000000;
	add.f32 	%f811, %f809, %f810;
	selp.f32 	%f812, %f811, %f809, %p242;
	selp.u32 	%r535, 1, 0, %p242;
	add.s32 	%r536, %r534, %r535;
	ld.shared.f32 	%f813, [%r7+276];
	setp.neu.f32 	%p243, %f813, 0f00000000;
	add.f32 	%f814, %f812, %f813;
	selp.f32 	%f815, %f814, %f812, %p243;
	selp.u32 	%r537, 1, 0, %p243;
	add.s32 	%r538, %r536, %r537;
	ld.shared.f32 	%f816, [%r7+280];
	setp.neu.f32 	%p244, %f816, 0f00000000;
	add.f32 	%f817, %f815, %f816;
	selp.f32 	%f818, %f817, %f815, %p244;
	selp.u32 	%r539, 1, 0, %p244;
	add.s32 	%r540, %r538, %r539;
	ld.shared.f32 	%f819, [%r7+284];
	setp.neu.f32 	%p245, %f819, 0f00000000;
	add.f32 	%f820, %f818, %f819;
	selp.f32 	%f821, %f820, %f818, %p245;
	selp.u32 	%r541, 1, 0, %p245;
	add.s32 	%r542, %r540, %r541;
	ld.shared.f32 	%f822, [%r7+288];
	setp.neu.f32 	%p246, %f822, 0f00000000;
	add.f32 	%f823, %f821, %f822;
	selp.f32 	%f824, %f823, %f821, %p246;
	selp.u32 	%r543, 1, 0, %p246;
	add.s32 	%r544, %r542, %r543;
	ld.shared.f32 	%f825, [%r7+352];
	setp.neu.f32 	%p247, %f825, 0f00000000;
	add.f32 	%f826, %f824, %f825;
	selp.f32 	%f827, %f826, %f824, %p247;
	selp.u32 	%r545, 1, 0, %p247;
	add.s32 	%r546, %r544, %r545;
	ld.shared.f32 	%f828, [%r7+356];
	setp.neu.f32 	%p248, %f828, 0f00000000;
	add.f32 	%f829, %f827, %f828;
	selp.f32 	%f830, %f829, %f827, %p248;
	selp.u32 	%r547, 1, 0, %p248;
	add.s32 	%r548, %r546, %r547;
	ld.shared.f32 	%f831, [%r7+360];
	setp.neu.f32 	%p249, %f831, 0f00000000;
	add.f32 	%f832, %f830, %f831;
	selp.f32 	%f833, %f832, %f830, %p249;
	selp.u32 	%r549, 1, 0, %p249;
	add.s32 	%r550, %r548, %r549;
	ld.shared.f32 	%f834, [%r7+364];
	setp.neu.f32 	%p250, %f834, 0f00000000;
	add.f32 	%f835, %f833, %f834;
	selp.f32 	%f836, %f835, %f833, %p250;
	selp.u32 	%r551, 1, 0, %p250;
	add.s32 	%r552, %r550, %r551;
	ld.shared.f32 	%f837, [%r7+368];
	setp.neu.f32 	%p251, %f837, 0f00000000;
	add.f32 	%f838, %f836, %f837;
	selp.f32 	%f839, %f838, %f836, %p251;
	selp.u32 	%r553, 1, 0, %p251;
	add.s32 	%r554, %r552, %r553;
	ld.shared.f32 	%f840, [%r7+372];
	setp.neu.f32 	%p252, %f840, 0f00000000;
	add.f32 	%f841, %f839, %f840;
	selp.f32 	%f842, %f841, %f839, %p252;
	selp.u32 	%r555, 1, 0, %p252;
	add.s32 	%r556, %r554, %r555;
	ld.shared.f32 	%f843, [%r7+376];
	setp.neu.f32 	%p253, %f843, 0f00000000;
	add.f32 	%f844, %f842, %f843;
	selp.f32 	%f845, %f844, %f842, %p253;
	selp.u32 	%r557, 1, 0, %p253;
	add.s32 	%r558, %r556, %r557;
	ld.shared.f32 	%f846, [%r7+440];
	setp.neu.f32 	%p254, %f846, 0f00000000;
	add.f32 	%f847, %f845, %f846;
	selp.f32 	%f848, %f847, %f845, %p254;
	selp.u32 	%r559, 1, 0, %p254;
	add.s32 	%r560, %r558, %r559;
	ld.shared.f32 	%f849, [%r7+444];
	setp.neu.f32 	%p255, %f849, 0f00000000;
	add.f32 	%f850, %f848, %f849;
	selp.f32 	%f851, %f850, %f848, %p255;
	selp.u32 	%r561, 1, 0, %p255;
	add.s32 	%r562, %r560, %r561;
	ld.shared.f32 	%f852, [%r7+448];
	setp.neu.f32 	%p256, %f852, 0f00000000;
	add.f32 	%f853, %f851, %f852;
	selp.f32 	%f854, %f853, %f851, %p256;
	selp.u32 	%r563, 1, 0, %p256;
	add.s32 	%r564, %r562, %r563;
	ld.shared.f32 	%f855, [%r7+452];
	setp.neu.f32 	%p257, %f855, 0f00000000;
	add.f32 	%f856, %f854, %f855;
	selp.f32 	%f857, %f856, %f854, %p257;
	selp.u32 	%r565, 1, 0, %p257;
	add.s32 	%r566, %r564, %r565;
	ld.shared.f32 	%f858, [%r7+456];
	setp.neu.f32 	%p258, %f858, 0f00000000;
	add.f32 	%f859, %f857, %f858;
	selp.f32 	%f860, %f859, %f857, %p258;
	selp.u32 	%r567, 1, 0, %p258;
	add.s32 	%r568, %r566, %r567;
	ld.shared.f32 	%f861, [%r7+460];
	setp.neu.f32 	%p259, %f861, 0f00000000;
	add.f32 	%f862, %f860, %f861;
	selp.f32 	%f863, %f862, %f860, %p259;
	selp.u32 	%r569, 1, 0, %p259;
	add.s32 	%r570, %r568, %r569;
	ld.shared.f32 	%f864, [%r7+464];
	setp.neu.f32 	%p260, %f864, 0f00000000;
	add.f32 	%f865, %f863, %f864;
	selp.f32 	%f866, %f865, %f863, %p260;
	selp.u32 	%r571, 1, 0, %p260;
	add.s32 	%r572, %r570, %r571;
	ld.shared.f32 	%f867, [%r7+528];
	setp.neu.f32 	%p261, %f867, 0f00000000;
	add.f32 	%f868, %f866, %f867;
	selp.f32 	%f869, %f868, %f866, %p261;
	selp.u32 	%r573, 1, 0, %p261;
	add.s32 	%r574, %r572, %r573;
	ld.shared.f32 	%f870, [%r7+532];
	setp.neu.f32 	%p262, %f870, 0f00000000;
	add.f32 	%f871, %f869, %f870;
	selp.f32 	%f872, %f871, %f869, %p262;
	selp.u32 	%r575, 1, 0, %p262;
	add.s32 	%r576, %r574, %r575;
	ld.shared.f32 	%f873, [%r7+536];
	setp.neu.f32 	%p263, %f873, 0f00000000;
	add.f32 	%f874, %f872, %f873;
	selp.f32 	%f875, %f874, %f872, %p263;
	selp.u32 	%r577, 1, 0, %p263;
	add.s32 	%r578, %r576, %r577;
	ld.shared.f32 	%f876, [%r7+540];
	setp.neu.f32 	%p264, %f876, 0f00000000;
	add.f32 	%f877, %f875, %f876;
	selp.f32 	%f878, %f877, %f875, %p264;
	selp.u32 	%r579, 1, 0, %p264;
	add.s32 	%r580, %r578, %r579;
	ld.shared.f32 	%f879, [%r7+544];
	setp.neu.f32 	%p265, %f879, 0f00000000;
	add.f32 	%f880, %f878, %f879;
	selp.f32 	%f881, %f880, %f878, %p265;
	selp.u32 	%r581, 1, 0, %p265;
	add.s32 	%r582, %r580, %r581;
	ld.shared.f32 	%f882, [%r7+548];
	setp.neu.f32 	%p266, %f882, 0f00000000;
	add.f32 	%f883, %f881, %f882;
	selp.f32 	%f884, %f883, %f881, %p266;
	selp.u32 	%r583, 1, 0, %p266;
	add.s32 	%r584, %r582, %r583;
	ld.shared.f32 	%f885, [%r7+552];
	setp.neu.f32 	%p267, %f885, 0f00000000;
	add.f32 	%f886, %f884, %f885;
	selp.f32 	%f887, %f886, %f884, %p267;
	selp.u32 	%r585, 1, 0, %p267;
	add.s32 	%r586, %r584, %r585;
	cvt.rn.f32.u32 	%f888, %r586;
	div.rn.f32 	%f3, %f887, %f888;
	shl.b32 	%r587, %r1, 2;
	mad.lo.s32 	%r588, %r3, 88, %r587;
	add.s32 	%r11, %r90, %r588;
	mov.f32 	%f946, 0f00000000;
	mov.b32 	%r622, 0;
	mov.b32 	%r621, 88;
$L__BB0_20:
	add.s32 	%r14, %r11, %r621;
	ld.shared.f32 	%f889, [%r14+-88];
	setp.neu.f32 	%p268, %f889, 0f00000000;
	sub.f32 	%f890, %f889, %f3;
	fma.rn.f32 	%f891, %f890, %f890, %f946;
	selp.f32 	%f892, %f891, %f946, %p268;
	selp.u32 	%r590, 1, 0, %p268;
	add.s32 	%r591, %r622, %r590;
	ld.shared.f32 	%f893, [%r14+-84];
	setp.neu.f32 	%p269, %f893, 0f00000000;
	sub.f32 	%f894, %f893, %f3;
	fma.rn.f32 	%f895, %f894, %f894, %f892;
	selp.f32 	%f896, %f895, %f892, %p269;
	selp.u32 	%r592, 1, 0, %p269;
	add.s32 	%r593, %r591, %r592;
	ld.shared.f32 	%f897, [%r14+-80];
	setp.neu.f32 	%p270, %f897, 0f00000000;
	sub.f32 	%f898, %f897, %f3;
	fma.rn.f32 	%f899, %f898, %f898, %f896;
	selp.f32 	%f900, %f899, %f896, %p270;
	selp.u32 	%r594, 1, 0, %p270;
	add.s32 	%r595, %r593, %r594;
	ld.shared.f32 	%f901, [%r14+-76];
	setp.neu.f32 	%p271, %f901, 0f00000000;
	sub.f32 	%f902, %f901, %f3;
	fma.rn.f32 	%f903, %f902, %f902, %f900;
	selp.f32 	%f904, %f903, %f900, %p271;
	selp.u32 	%r596, 1, 0, %p271;
	add.s32 	%r597, %r595, %r596;
	ld.shared.f32 	%f905, [%r14+-72];
	setp.neu.f32 	%p272, %f905, 0f00000000;
	sub.f32 	%f906, %f905, %f3;
	fma.rn.f32 	%f907, %f906, %f906, %f904;
	selp.f32 	%f908, %f907, %f904, %p272;
	selp.u32 	%r598, 1, 0, %p272;
	add.s32 	%r599, %r597, %r598;
	ld.shared.f32 	%f909, [%r14+-68];
	setp.neu.f32 	%p273, %f909, 0f00000000;
	sub.f32 	%f910, %f909, %f3;
	fma.rn.f32 	%f911, %f910, %f910, %f908;
	selp.f32 	%f912, %f911, %f908, %p273;
	selp.u32 	%r600, 1, 0, %p273;
	add.s32 	%r601, %r599, %r600;
	ld.shared.f32 	%f913, [%r14+-64];
	setp.neu.f32 	%p274, %f913, 0f00000000;
	sub.f32 	%f914, %f913, %f3;
	fma.rn.f32 	%f915, %f914, %f914, %f912;
	selp.f32 	%f5, %f915, %f912, %p274;
	selp.u32 	%r602, 1, 0, %p274;
	add.s32 	%r15, %r601, %r602;
	setp.eq.s32 	%p275, %r621, 616;
	@%p275 bra 	$L__BB0_22;
	ld.shared.f32 	%f916, [%r14];
	setp.neu.f32 	%p276, %f916, 0f00000000;
	sub.f32 	%f917, %f916, %f3;
	fma.rn.f32 	%f918, %f917, %f917, %f5;
	selp.f32 	%f919, %f918, %f5, %p276;
	selp.u32 	%r603, 1, 0, %p276;
	add.s32 	%r604, %r15, %r603;
	ld.shared.f32 	%f920, [%r14+4];
	setp.neu.f32 	%p277, %f920, 0f00000000;
	sub.f32 	%f921, %f920, %f3;
	fma.rn.f32 	%f922, %f921, %f921, %f919;
	selp.f32 	%f923, %f922, %f919, %p277;
	selp.u32 	%r605, 1, 0, %p277;
	add.s32 	%r606, %r604, %r605;
	ld.shared.f32 	%f924, [%r14+8];
	setp.neu.f32 	%p278, %f924, 0f00000000;
	sub.f32 	%f925, %f924, %f3;
	fma.rn.f32 	%f926, %f925, %f925, %f923;
	selp.f32 	%f927, %f926, %f923, %p278;
	selp.u32 	%r607, 1, 0, %p278;
	add.s32 	%r608, %r606, %r607;
	ld.shared.f32 	%f928, [%r14+12];
	setp.neu.f32 	%p279, %f928, 0f00000000;
	sub.f32 	%f929, %f928, %f3;
	fma.rn.f32 	%f930, %f929, %f929, %f927;
	selp.f32 	%f931, %f930, %f927, %p279;
	selp.u32 	%r609, 1, 0, %p279;
	add.s32 	%r610, %r608, %r609;
	ld.shared.f32 	%f932, [%r14+16];
	setp.neu.f32 	%p280, %f932, 0f00000000;
	sub.f32 	%f933, %f932, %f3;
	fma.rn.f32 	%f934, %f933, %f933, %f931;
	selp.f32 	%f935, %f934, %f931, %p280;
	selp.u32 	%r611, 1, 0, %p280;
	add.s32 	%r612, %r610, %r611;
	ld.shared.f32 	%f936, [%r14+20];
	setp.neu.f32 	%p281, %f936, 0f00000000;
	sub.f32 	%f937, %f936, %f3;
	fma.rn.f32 	%f938, %f937, %f937, %f935;
	selp.f32 	%f939, %f938, %f935, %p281;
	selp.u32 	%r613, 1, 0, %p281;
	add.s32 	%r614, %r612, %r613;
	ld.shared.f32 	%f940, [%r14+24];
	setp.neu.f32 	%p282, %f940, 0f00000000;
	sub.f32 	%f941, %f940, %f3;
	fma.rn.f32 	%f942, %f941, %f941, %f939;
	selp.f32 	%f946, %f942, %f939, %p282;
	selp.u32 	%r615, 1, 0, %p282;
	add.s32 	%r622, %r614, %r615;
	add.s32 	%r621, %r621, 176;
	bra.uni 	$L__BB0_20;
$L__BB0_22:
	cvt.rn.f32.s32 	%f943, %r15;
	div.rn.f32 	%f944, %f5, %f943;
	cvt.f64.f32 	%fd14, %f944;
	add.f64 	%fd15, %fd14, 0d3F1A36E2EB1C432D;
	sqrt.rn.f64 	%fd16, %fd15;
	cvt.rn.f32.f64 	%f945, %fd16;
	mad.lo.s32 	%r616, %r81, %r2, %r86;
	mul.wide.s32 	%rd25, %r616, 4;
	add.s64 	%rd26, %rd1, %rd25;
	st.global.f32 	[%rd26], %f945;
	bra.uni 	$L__BB0_62;
$L__BB0_23:
	cvt.rn.f32.s32 	%f736, %r22;
	div.rn.f32 	%f737, %f9, %f736;
	cvt.f64.f32 	%fd7, %f737;
	add.f64 	%fd8, %fd7, 0d3F1A36E2EB1C432D;
	sqrt.rn.f64 	%fd9, %fd8;
	cvt.rn.f32.f64 	%f738, %fd9;
	cvt.f64.f32 	%fd10, %f738;
	cvt.f64.f32 	%fd11, %f7;
	add.f64 	%fd12, %fd11, 0d3F1A36E2EB1C432D;
	div.rn.f64 	%fd13, %fd10, %fd12;
	cvt.rn.f32.f64 	%f739, %fd13;
	mad.lo.s32 	%r487, %r81, %r2, %r86;
	mul.wide.s32 	%rd23, %r487, 4;
	add.s64 	%rd24, %rd1, %rd23;
	st.global.f32 	[%rd24], %f739;
	bra.uni 	$L__BB0_62;
$L__BB0_24:
	ld.shared.f32 	%f305, [%r7];
	setp.neu.f32 	%p83, %f305, 0f00000000;
	add.f32 	%f306, %f305, 0f00000000;
	selp.f32 	%f307, %f306, 0f00000000, %p83;
	selp.u32 	%r230, 1, 0, %p83;
	ld.shared.f32 	%f308, [%r7+4];
	setp.neu.f32 	%p84, %f308, 0f00000000;
	add.f32 	%f309, %f307, %f308;
	selp.f32 	%f310, %f309, %f307, %p84;
	selp.u32 	%r231, 1, 0, %p84;
	add.s32 	%r232, %r230, %r231;
	ld.shared.f32 	%f311, [%r7+8];
	setp.neu.f32 	%p85, %f311, 0f00000000;
	add.f32 	%f312, %f310, %f311;
	selp.f32 	%f313, %f312, %f310, %p85;
	selp.u32 	%r233, 1, 0, %p85;
	add.s32 	%r234, %r232, %r233;
	ld.shared.f32 	%f314, [%r7+12];
	setp.neu.f32 	%p86, %f314, 0f00000000;
	add.f32 	%f315, %f313, %f314;
	selp.f32 	%f316, %f315, %f313, %p86;
	selp.u32 	%r235, 1, 0, %p86;
	add.s32 	%r236, %r234, %r235;
	ld.shared.f32 	%f317, [%r7+16];
	setp.neu.f32 	%p87, %f317, 0f00000000;
	add.f32 	%f318, %f316, %f317;
	selp.f32 	%f319, %f318, %f316, %p87;
	selp.u32 	%r237, 1, 0, %p87;
	add.s32 	%r238, %r236, %r237;
	ld.shared.f32 	%f320, [%r7+20];
	setp.neu.f32 	%p88, %f320, 0f00000000;
	add.f32 	%f321, %f319, %f320;
	selp.f32 	%f322, %f321, %f319, %p88;
	selp.u32 	%r239, 1, 0, %p88;
	add.s32 	%r240, %r238, %r239;
	ld.shared.f32 	%f323, [%r7+24];
	setp.neu.f32 	%p89, %f323, 0f00000000;
	add.f32 	%f324, %f322, %f323;
	selp.f32 	%f325, %f324, %f322, %p89;
	selp.u32 	%r241, 1, 0, %p89;
	add.s32 	%r242, %r240, %r241;
	ld.shared.f32 	%f326, [%r7+88];
	setp.neu.f32 	%p90, %f326, 0f00000000;
	add.f32 	%f327, %f325, %f326;
	selp.f32 	%f328, %f327, %f325, %p90;
	selp.u32 	%r243, 1, 0, %p90;
	add.s32 	%r244, %r242, %r243;
	ld.shared.f32 	%f329, [%r7+92];
	setp.neu.f32 	%p91, %f329, 0f00000000;
	add.f32 	%f330, %f328, %f329;
	selp.f32 	%f331, %f330, %f328, %p91;
	selp.u32 	%r245, 1, 0, %p91;
	add.s32 	%r246, %r244, %r245;
	ld.shared.f32 	%f332, [%r7+96];
	setp.neu.f32 	%p92, %f332, 0f00000000;
	add.f32 	%f333, %f331, %f332;
	selp.f32 	%f334, %f333, %f331, %p92;
	selp.u32 	%r247, 1, 0, %p92;
	add.s32 	%r248, %r246, %r247;
	ld.shared.f32 	%f335, [%r7+100];
	setp.neu.f32 	%p93, %f335, 0f00000000;
	add.f32 	%f336, %f334, %f335;
	selp.f32 	%f337, %f336, %f334, %p93;
	selp.u32 	%r249, 1, 0, %p93;
	add.s32 	%r250, %r248, %r249;
	ld.shared.f32 	%f338, [%r7+104];
	setp.neu.f32 	%p94, %f338, 0f00000000;
	add.f32 	%f339, %f337, %f338;
	selp.f32 	%f340, %f339, %f337, %p94;
	selp.u32 	%r251, 1, 0, %p94;
	add.s32 	%r252, %r250, %r251;
	ld.shared.f32 	%f341, [%r7+108];
	setp.neu.f32 	%p95, %f341, 0f00000000;
	add.f32 	%f342, %f340, %f341;
	selp.f32 	%f343, %f342, %f340, %p95;
	selp.u32 	%r253, 1, 0, %p95;
	add.s32 	%r254, %r252, %r253;
	ld.shared.f32 	%f344, [%r7+112];
	setp.neu.f32 	%p96, %f344, 0f00000000;
	add.f32 	%f345, %f343, %f344;
	selp.f32 	%f346, %f345, %f343, %p96;
	selp.u32 	%r255, 1, 0, %p96;
	add.s32 	%r256, %r254, %r255;
	ld.shared.f32 	%f347, [%r7+176];
	setp.neu.f32 	%p97, %f347, 0f00000000;
	add.f32 	%f348, %f346, %f347;
	selp.f32 	%f349, %f348, %f346, %p97;
	selp.u32 	%r257, 1, 0, %p97;
	add.s32 	%r258, %r256, %r257;
	ld.shared.f32 	%f350, [%r7+180];
	setp.neu.f32 	%p98, %f350, 0f00000000;
	add.f32 	%f351, %f349, %f350;
	selp.f32 	%f352, %f351, %f349, %p98;
	selp.u32 	%r259, 1, 0, %p98;
	add.s32 	%r260, %r258, %r259;
	ld.shared.f32 	%f353, [%r7+184];
	setp.neu.f32 	%p99, %f353, 0f00000000;
	add.f32 	%f354, %f352, %f353;
	selp.f32 	%f355, %f354, %f352, %p99;
	selp.u32 	%r261, 1, 0, %p99;
	add.s32 	%r262, %r260, %r261;
	ld.shared.f32 	%f356, [%r7+188];
	setp.neu.f32 	%p100, %f356, 0f00000000;
	add.f32 	%f357, %f355, %f356;
	selp.f32 	%f358, %f357, %f355, %p100;
	selp.u32 	%r263, 1, 0, %p100;
	add.s32 	%r264, %r262, %r263;
	ld.shared.f32 	%f359, [%r7+192];
	setp.neu.f32 	%p101, %f359, 0f00000000;
	add.f32 	%f360, %f358, %f359;
	selp.f32 	%f361, %f360, %f358, %p101;
	selp.u32 	%r265, 1, 0, %p101;
	add.s32 	%r266, %r264, %r265;
	ld.shared.f32 	%f362, [%r7+196];
	setp.neu.f32 	%p102, %f362, 0f00000000;
	add.f32 	%f363, %f361, %f362;
	selp.f32 	%f364, %f363, %f361, %p102;
	selp.u32 	%r267, 1, 0, %p102;
	add.s32 	%r268, %r266, %r267;
	ld.shared.f32 	%f365, [%r7+200];
	setp.neu.f32 	%p103, %f365, 0f00000000;
	add.f32 	%f366, %f364, %f365;
	selp.f32 	%f367, %f366, %f364, %p103;
	selp.u32 	%r269, 1, 0, %p103;
	add.s32 	%r270, %r268, %r269;
	ld.shared.f32 	%f368, [%r7+264];
	setp.neu.f32 	%p104, %f368, 0f00000000;
	add.f32 	%f369, %f367, %f368;
	selp.f32 	%f370, %f369, %f367, %p104;
	selp.u32 	%r271, 1, 0, %p104;
	add.s32 	%r272, %r270, %r271;
	ld.shared.f32 	%f371, [%r7+268];
	setp.neu.f32 	%p105, %f371, 0f00000000;
	add.f32 	%f372, %f370, %f371;
	selp.f32 	%f373, %f372, %f370, %p105;
	selp.u32 	%r273, 1, 0, %p105;
	add.s32 	%r274, %r272, %r273;
	ld.shared.f32 	%f374, [%r7+272];
	setp.neu.f32 	%p106, %f374, 0f00000000;
	add.f32 	%f375, %f373, %f374;
	selp.f32 	%f376, %f375, %f373, %p106;
	selp.u32 	%r275, 1, 0, %p106;
	add.s32 	%r276, %r274, %r275;
	ld.shared.f32 	%f377, [%r7+276];
	setp.neu.f32 	%p107, %f377, 0f00000000;
	add.f32 	%f378, %f376, %f377;
	selp.f32 	%f379, %f378, %f376, %p107;
	selp.u32 	%r277, 1, 0, %p107;
	add.s32 	%r278, %r276, %r277;
	ld.shared.f32 	%f380, [%r7+280];
	setp.neu.f32 	%p108, %f380, 0f00000000;
	add.f32 	%f381, %f379, %f380;
	selp.f32 	%f382, %f381, %f379, %p108;
	selp.u32 	%r279, 1, 0, %p108;
	add.s32 	%r280, %r278, %r279;
	ld.shared.f32 	%f383, [%r7+284];
	setp.neu.f32 	%p109, %f383, 0f00000000;
	add.f32 	%f384, %f382, %f383;
	selp.f32 	%f385, %f384, %f382, %p109;
	selp.u32 	%r281, 1, 0, %p109;
	add.s32 	%r282, %r280, %r281;
	ld.shared.f32 	%f386, [%r7+288];
	setp.neu.f32 	%p110, %f386, 0f00000000;
	add.f32 	%f387, %f385, %f386;
	selp.f32 	%f388, %f387, %f385, %p110;
	selp.u32 	%r283, 1, 0, %p110;
	add.s32 	%r284, %r282, %r283;
	ld.shared.f32 	%f389, [%r7+352];
	setp.neu.f32 	%p111, %f389, 0f00000000;
	add.f32 	%f390, %f388, %f389;
	selp.f32 	%f391, %f390, %f388, %p111;
	selp.u32 	%r285, 1, 0, %p111;
	add.s32 	%r286, %r284, %r285;
	ld.shared.f32 	%f392, [%r7+356];
	setp.neu.f32 	%p112, %f392, 0f00000000;
	add.f32 	%f393, %f391, %f392;
	selp.f32 	%f394, %f393, %f391, %p112;
	selp.u32 	%r287, 1, 0, %p112;
	add.s32 	%r288, %r286, %r287;
	ld.shared.f32 	%f395, [%r7+360];
	setp.neu.f32 	%p113, %f395, 0f00000000;
	add.f32 	%f396, %f394, %f395;
	selp.f32 	%f397, %f396, %f394, %p113;
	selp.u32 	%r289, 1, 0, %p113;
	add.s32 	%r290, %r288, %r289;
	ld.shared.f32 	%f398, [%r7+364];
	setp.neu.f32 	%p114, %f398, 0f00000000;
	add.f32 	%f399, %f397, %f398;
	selp.f32 	%f400, %f399, %f397, %p114;
	selp.u32 	%r291, 1, 0, %p114;
	add.s32 	%r292, %r290, %r291;
	ld.shared.f32 	%f401, [%r7+368];
	setp.neu.f32 	%p115, %f401, 0f00000000;
	add.f32 	%f402, %f400, %f401;
	selp.f32 	%f403, %f402, %f400, %p115;
	selp.u32 	%r293, 1, 0, %p115;
	add.s32 	%r294, %r292, %r293;
	ld.shared.f32 	%f404, [%r7+372];
	setp.neu.f32 	%p116, %f404, 0f00000000;
	add.f32 	%f405, %f403, %f404;
	selp.f32 	%f406, %f405, %f403, %p116;
	selp.u32 	%r295, 1, 0, %p116;
	add.s32 	%r296, %r294, %r295;
	ld.shared.f32 	%f407, [%r7+376];
	setp.neu.f32 	%p117, %f407, 0f00000000;
	add.f32 	%f408, %f406, %f407;
	selp.f32 	%f409, %f408, %f406, %p117;
	selp.u32 	%r297, 1, 0, %p117;
	add.s32 	%r298, %r296, %r297;
	ld.shared.f32 	%f410, [%r7+440];
	setp.neu.f32 	%p118, %f410, 0f00000000;
	add.f32 	%f411, %f409, %f410;
	selp.f32 	%f412, %f411, %f409, %p118;
	selp.u32 	%r299, 1, 0, %p118;
	add.s32 	%r300, %r298, %r299;
	ld.shared.f32 	%f413, [%r7+444];
	setp.neu.f32 	%p119, %f413, 0f00000000;
	add.f32 	%f414, %f412, %f413;
	selp.f32 	%f415, %f414, %f412, %p119;
	selp.u32 	%r301, 1, 0, %p119;
	add.s32 	%r302, %r300, %r301;
	ld.shared.f32 	%f416, [%r7+448];
	setp.neu.f32 	%p120, %f416, 0f00000000;
	add.f32 	%f417, %f415, %f416;
	selp.f32 	%f418, %f417, %f415, %p120;
	selp.u32 	%r303, 1, 0, %p120;
	add.s32 	%r304, %r302, %r303;
	ld.shared.f32 	%f419, [%r7+452];
	setp.neu.f32 	%p121, %f419, 0f00000000;
	add.f32 	%f420, %f418, %f419;
	selp.f32 	%f421, %f420, %f418, %p121;
	selp.u32 	%r305, 1, 0, %p121;
	add.s32 	%r306, %r304, %r305;
	ld.shared.f32 	%f422, [%r7+456];
	setp.neu.f32 	%p122, %f422, 0f00000000;
	add.f32 	%f423, %f421, %f422;
	selp.f32 	%f424, %f423, %f421, %p122;
	selp.u32 	%r307, 1, 0, %p122;
	add.s32 	%r308, %r306, %r307;
	ld.shared.f32 	%f425, [%r7+460];
	setp.neu.f32 	%p123, %f425, 0f00000000;
	add.f32 	%f426, %f424, %f425;
	selp.f32 	%f427, %f426, %f424, %p123;
	selp.u32 	%r309, 1, 0, %p123;
	add.s32 	%r310, %r308, %r309;
	ld.shared.f32 	%f428, [%r7+464];
	setp.neu.f32 	%p124, %f428, 0f00000000;
	add.f32 	%f429, %f427, %f428;
	selp.f32 	%f430, %f429, %f427, %p124;
	selp.u32 	%r311, 1, 0, %p124;
	add.s32 	%r312, %r310, %r311;
	ld.shared.f32 	%f431, [%r7+528];
	setp.neu.f32 	%p125, %f431, 0f00000000;
	add.f32 	%f432, %f430, %f431;
	selp.f32 	%f433, %f432, %f430, %p125;
	selp.u32 	%r313, 1, 0, %p125;
	add.s32 	%r314, %r312, %r313;
	ld.shared.f32 	%f434, [%r7+532];
	setp.neu.f32 	%p126, %f434, 0f00000000;
	add.f32 	%f435, %f433, %f434;
	selp.f32 	%f436, %f435, %f433, %p126;
	selp.u32 	%r315, 1, 0, %p126;
	add.s32 	%r316, %r314, %r315;
	ld.shared.f32 	%f437, [%r7+536];
	setp.neu.f32 	%p127, %f437, 0f00000000;
	add.f32 	%f438, %f436, %f437;
	selp.f32 	%f439, %f438, %f436, %p127;
	selp.u32 	%r317, 1, 0, %p127;
	add.s32 	%r318, %r316, %r317;
	ld.shared.f32 	%f440, [%r7+540];
	setp.neu.f32 	%p128, %f440, 0f00000000;
	add.f32 	%f441, %f439, %f440;
	selp.f32 	%f442, %f441, %f439, %p128;
	selp.u32 	%r319, 1, 0, %p128;
	add.s32 	%r320, %r318, %r319;
	ld.shared.f32 	%f443, [%r7+544];
	setp.neu.f32 	%p129, %f443, 0f00000000;
	add.f32 	%f444, %f442, %f443;
	selp.f32 	%f445, %f444, %f442, %p129;
	selp.u32 	%r321, 1, 0, %p129;
	add.s32 	%r322, %r320, %r321;
	ld.shared.f32 	%f446, [%r7+548];
	setp.neu.f32 	%p130, %f446, 0f00000000;
	add.f32 	%f447, %f445, %f446;
	selp.f32 	%f448, %f447, %f445, %p130;
	selp.u32 	%r323, 1, 0, %p130;
	add.s32 	%r324, %r322, %r323;
	ld.shared.f32 	%f449, [%r7+552];
	setp.neu.f32 	%p131, %f449, 0f00000000;
	add.f32 	%f450, %f448, %f449;
	selp.f32 	%f451, %f450, %f448, %p131;
	selp.u32 	%r325, 1, 0, %p131;
	add.s32 	%r326, %r324, %r325;
	cvt.rn.f32.u32 	%f452, %r326;
	div.rn.f32 	%f2, %f451, %f452;
	shl.b32 	%r327, %r1, 2;
	mad.lo.s32 	%r328, %r3, 88, %r327;
	add.s32 	%r10, %r90, %r328;
	mov.f32 	%f948, 0f00000000;
	mov.b32 	%r626, 0;
	mov.b32 	%r625, 88;
$L__BB0_25:
	add.s32 	%r27, %r10, %r625;
	ld.shared.f32 	%f453, [%r27+-88];
	setp.neu.f32 	%p132, %f453, 0f00000000;
	sub.f32 	%f454, %f453, %f2;
	fma.rn.f32 	%f455, %f454, %f454, %f948;
	selp.f32 	%f456, %f455, %f948, %p132;
	selp.u32 	%r330, 1, 0, %p132;
	add.s32 	%r331, %r626, %r330;
	ld.shared.f32 	%f457, [%r27+-84];
	setp.neu.f32 	%p133, %f457, 0f00000000;
	sub.f32 	%f458, %f457, %f2;
	fma.rn.f32 	%f459, %f458, %f458, %f456;
	selp.f32 	%f460, %f459, %f456, %p133;
	selp.u32 	%r332, 1, 0, %p133;
	add.s32 	%r333, %r331, %r332;
	ld.shared.f32 	%f461, [%r27+-80];
	setp.neu.f32 	%p134, %f461, 0f00000000;
	sub.f32 	%f462, %f461, %f2;
	fma.rn.f32 	%f463, %f462, %f462, %f460;
	selp.f32 	%f464, %f463, %f460, %p134;
	selp.u32 	%r334, 1, 0, %p134;
	add.s32 	%r335, %r333, %r334;
	ld.shared.f32 	%f465, [%r27+-76];
	setp.neu.f32 	%p135, %f465, 0f00000000;
	sub.f32 	%f466, %f465, %f2;
	fma.rn.f32 	%f467, %f466, %f466, %f464;
	selp.f32 	%f468, %f467, %f464, %p135;
	selp.u32 	%r336, 1, 0, %p135;
	add.s32 	%r337, %r335, %r336;
	ld.shared.f32 	%f469, [%r27+-72];
	setp.neu.f32 	%p136, %f469, 0f00000000;
	sub.f32 	%f470, %f469, %f2;
	fma.rn.f32 	%f471, %f470, %f470, %f468;
	selp.f32 	%f472, %f471, %f468, %p136;
	selp.u32 	%r338, 1, 0, %p136;
	add.s32 	%r339, %r337, %r338;
	ld.shared.f32 	%f473, [%r27+-68];
	setp.neu.f32 	%p137, %f473, 0f00000000;
	sub.f32 	%f474, %f473, %f2;
	fma.rn.f32 	%f475, %f474, %f474, %f472;
	selp.f32 	%f476, %f475, %f472, %p137;
	selp.u32 	%r340, 1, 0, %p137;
	add.s32 	%r341, %r339, %r340;
	ld.shared.f32 	%f477, [%r27+-64];
	setp.neu.f32 	%p138, %f477, 0f00000000;
	sub.f32 	%f478, %f477, %f2;
	fma.rn.f32 	%f479, %f478, %f478, %f476;
	selp.f32 	%f12, %f479, %f476, %p138;
	selp.u32 	%r342, 1, 0, %p138;
	add.s32 	%r28, %r341, %r342;
	setp.eq.s32 	%p139, %r625, 616;
	@%p139 bra 	$L__BB0_27;
	ld.shared.f32 	%f480, [%r27];
	setp.neu.f32 	%p140, %f480, 0f00000000;
	sub.f32 	%f481, %f480, %f2;
	fma.rn.f32 	%f482, %f481, %f481, %f12;
	selp.f32 	%f483, %f482, %f12, %p140;
	selp.u32 	%r343, 1, 0, %p140;
	add.s32 	%r344, %r28, %r343;
	ld.shared.f32 	%f484, [%r27+4];
	setp.neu.f32 	%p141, %f484, 0f00000000;
	sub.f32 	%f485, %f484, %f2;
	fma.rn.f32 	%f486, %f485, %f485, %f483;
	selp.f32 	%f487, %f486, %f483, %p141;
	selp.u32 	%r345, 1, 0, %p141;
	add.s32 	%r346, %r344, %r345;
	ld.shared.f32 	%f488, [%r27+8];
	setp.neu.f32 	%p142, %f488, 0f00000000;
	sub.f32 	%f489, %f488, %f2;
	fma.rn.f32 	%f490, %f489, %f489, %f487;
	selp.f32 	%f491, %f490, %f487, %p142;
	selp.u32 	%r347, 1, 0, %p142;
	add.s32 	%r348, %r346, %r347;
	ld.shared.f32 	%f492, [%r27+12];
	setp.neu.f32 	%p143, %f492, 0f00000000;
	sub.f32 	%f493, %f492, %f2;
	fma.rn.f32 	%f494, %f493, %f493, %f491;
	selp.f32 	%f495, %f494, %f491, %p143;
	selp.u32 	%r349, 1, 0, %p143;
	add.s32 	%r350, %r348, %r349;
	ld.shared.f32 	%f496, [%r27+16];
	setp.neu.f32 	%p144, %f496, 0f00000000;
	sub.f32 	%f497, %f496, %f2;
	fma.rn.f32 	%f498, %f497, %f497, %f495;
	selp.f32 	%f499, %f498, %f495, %p144;
	selp.u32 	%r351, 1, 0, %p144;
	add.s32 	%r352, %r350, %r351;
	ld.shared.f32 	%f500, [%r27+20];
	setp.neu.f32 	%p145, %f500, 0f00000000;
	sub.f32 	%f501, %f500, %f2;
	fma.rn.f32 	%f502, %f501, %f501, %f499;
	selp.f32 	%f503, %f502, %f499, %p145;
	selp.u32 	%r353, 1, 0, %p145;
	add.s32 	%r354, %r352, %r353;
	ld.shared.f32 	%f504, [%r27+24];
	setp.neu.f32 	%p146, %f504, 0f00000000;
	sub.f32 	%f505, %f504, %f2;
	fma.rn.f32 	%f506, %f505, %f505, %f503;
	selp.f32 	%f948, %f506, %f503, %p146;
	selp.u32 	%r355, 1, 0, %p146;
	add.s32 	%r626, %r354, %r355;
	add.s32 	%r625, %r625, 176;
	bra.uni 	$L__BB0_25;
$L__BB0_27:
	cvt.rn.f32.s32 	%f508, %r28;
	div.rn.f32 	%f509, %f12, %f508;
	cvt.f64.f32 	%fd4, %f509;
	add.f64 	%fd5, %fd4, 0d3F1A36E2EB1C432D;
	sqrt.rn.f64 	%fd6, %fd5;
	cvt.rn.f32.f64 	%f14, %fd6;
	mov.f32 	%f950, 0f00000000;
	mov.b32 	%r629, 0;
	mov.b32 	%r627, 12;
$L__BB0_28:
	add.s32 	%r33, %r10, %r627;
	ld.shared.f32 	%f16, [%r33+-12];
	setp.eq.f32 	%p147, %f16, 0f00000000;
	@%p147 bra 	$L__BB0_30;
	sub.f32 	%f510, %f16, %f2;
	div.rn.f32 	%f511, %f510, %f14;
	mul.f32 	%f512, %f511, %f511;
	fma.rn.f32 	%f950, %f511, %f512, %f950;
	add.s32 	%r629, %r629, 1;
$L__BB0_30:
	ld.shared.f32 	%f19, [%r33+-8];
	setp.eq.f32 	%p148, %f19, 0f00000000;
	@%p148 bra 	$L__BB0_32;
	sub.f32 	%f513, %f19, %f2;
	div.rn.f32 	%f514, %f513, %f14;
	mul.f32 	%f515, %f514, %f514;
	fma.rn.f32 	%f950, %f514, %f515, %f950;
	add.s32 	%r629, %r629, 1;
$L__BB0_32:
	ld.shared.f32 	%f22, [%r33+-4];
	setp.eq.f32 	%p149, %f22, 0f00000000;
	@%p149 bra 	$L__BB0_34;
	sub.f32 	%f516, %f22, %f2;
	div.rn.f32 	%f517, %f516, %f14;
	mul.f32 	%f518, %f517, %f517;
	fma.rn.f32 	%f950, %f517, %f518, %f950;
	add.s32 	%r629, %r629, 1;
$L__BB0_34:
	ld.shared.f32 	%f25, [%r33];
	setp.eq.f32 	%p150, %f25, 0f00000000;
	@%p150 bra 	$L__BB0_36;
	sub.f32 	%f519, %f25, %f2;
	div.rn.f32 	%f520, %f519, %f14;
	mul.f32 	%f521, %f520, %f520;
	fma.rn.f32 	%f950, %f520, %f521, %f950;
	add.s32 	%r629, %r629, 1;
$L__BB0_36:
	ld.shared.f32 	%f28, [%r33+4];
	setp.eq.f32 	%p151, %f28, 0f00000000;
	@%p151 bra 	$L__BB0_38;
	sub.f32 	%f522, %f28, %f2;
	div.rn.f32 	%f523, %f522, %f14;
	mul.f32 	%f524, %f523, %f523;
	fma.rn.f32 	%f950, %f523, %f524, %f950;
	add.s32 	%r629, %r629, 1;
$L__BB0_38:
	ld.shared.f32 	%f31, [%r33+8];
	setp.eq.f32 	%p152, %f31, 0f00000000;
	@%p152 bra 	$L__BB0_40;
	sub.f32 	%f525, %f31, %f2;
	div.rn.f32 	%f526, %f525, %f14;
	mul.f32 	%f527, %f526, %f526;
	fma.rn.f32 	%f950, %f526, %f527, %f950;
	add.s32 	%r629, %r629, 1;
$L__BB0_40:
	ld.shared.f32 	%f34, [%r33+12];
	setp.eq.f32 	%p153, %f34, 0f00000000;
	@%p153 bra 	$L__BB0_42;
	sub.f32 	%f528, %f34, %f2;
	div.rn.f32 	%f529, %f528, %f14;
	mul.f32 	%f530, %f529, %f529;
	fma.rn.f32 	%f950, %f529, %f530, %f950;
	add.s32 	%r629, %r629, 1;
$L__BB0_42:
	add.s32 	%r627, %r627, 88;
	setp.ne.s32 	%p154, %r627, 628;
	@%p154 bra 	$L__BB0_28;
	cvt.rn.f32.s32 	%f531, %r629;
	div.rn.f32 	%f532, %f950, %f531;
	mad.lo.s32 	%r358, %r81, %r2, %r86;
	mul.wide.s32 	%rd21, %r358, 4;
	add.s64 	%rd22, %rd1, %rd21;
	st.global.f32 	[%rd22], %f532;
	bra.uni 	$L__BB0_62;
$L__BB0_44:
	cvt.rn.f32.s32 	%f272, %r53;
	div.rn.f32 	%f273, %f38, %f272;
	cvt.f64.f32 	%fd1, %f273;
	add.f64 	%fd2, %fd1, 0d3F1A36E2EB1C432D;
	sqrt.rn.f64 	%fd3, %fd2;
	cvt.rn.f32.f64 	%f40, %fd3;
	add.s32 	%r226, %r8, %r90;
	add.s32 	%r639, %r226, 12;
	add.s32 	%r640, %r637, -6;
	mov.f32 	%f959, 0f00000000;
	mov.b32 	%r642, 0;
$L__BB0_45:
	ld.shared.f32 	%f42, [%r639+-12];
	setp.eq.f32 	%p75, %f42, 0f00000000;
	@%p75 bra 	$L__BB0_47;
	sub.f32 	%f274, %f42, %f1;
	div.rn.f32 	%f275, %f274, %f40;
	mul.f32 	%f276, %f275, %f275;
	mul.f32 	%f277, %f275, %f276;
	fma.rn.f32 	%f959, %f275, %f277, %f959;
	add.s32 	%r642, %r642, 1;
$L__BB0_47:
	ld.shared.f32 	%f45, [%r639+-8];
	setp.eq.f32 	%p76, %f45, 0f00000000;
	@%p76 bra 	$L__BB0_49;
	sub.f32 	%f278, %f45, %f1;
	div.rn.f32 	%f279, %f278, %f40;
	mul.f32 	%f280, %f279, %f279;
	mul.f32 	%f281, %f279, %f280;
	fma.rn.f32 	%f959, %f279, %f281, %f959;
	add.s32 	%r642, %r642, 1;
$L__BB0_49:
	ld.shared.f32 	%f48, [%r639+-4];
	setp.eq.f32 	%p77, %f48, 0f00000000;
	@%p77 bra 	$L__BB0_51;
	sub.f32 	%f282, %f48, %f1;
	div.rn.f32 	%f283, %f282, %f40;
	mul.f32 	%f284, %f283, %f283;
	mul.f32 	%f285, %f283, %f284;
	fma.rn.f32 	%f959, %f283, %f285, %f959;
	add.s32 	%r642, %r642, 1;
$L__BB0_51:
	ld.shared.f32 	%f51, [%r639];
	setp.eq.f32 	%p78, %f51, 0f00000000;
	@%p78 bra 	$L__BB0_53;
	sub.f32 	%f286, %f51, %f1;
	div.rn.f32 	%f287, %f286, %f40;
	mul.f32 	%f288, %f287, %f287;
	mul.f32 	%f289, %f287, %f288;
	fma.rn.f32 	%f959, %f287, %f289, %f959;
	add.s32 	%r642, %r642, 1;
$L__BB0_53:
	ld.shared.f32 	%f54, [%r639+4];
	setp.eq.f32 	%p79, %f54, 0f00000000;
	@%p79 bra 	$L__BB0_55;
	sub.f32 	%f290, %f54, %f1;
	div.rn.f32 	%f291, %f290, %f40;
	mul.f32 	%f292, %f291, %f291;
	mul.f32 	%f293, %f291, %f292;
	fma.rn.f32 	%f959, %f291, %f293, %f959;
	add.s32 	%r642, %r642, 1;
$L__BB0_55:
	ld.shared.f32 	%f57, [%r639+8];
	setp.eq.f32 	%p80, %f57, 0f00000000;
	@%p80 bra 	$L__BB0_57;
	sub.f32 	%f294, %f57, %f1;
	div.rn.f32 	%f295, %f294, %f40;
	mul.f32 	%f296, %f295, %f295;
	mul.f32 	%f297, %f295, %f296;
	fma.rn.f32 	%f959, %f295, %f297, %f959;
	add.s32 	%r642, %r642, 1;
$L__BB0_57:
	ld.shared.f32 	%f60, [%r639+12];
	setp.eq.f32 	%p81, %f60, 0f00000000;
	@%p81 bra 	$L__BB0_59;
	sub.f32 	%f298, %f60, %f1;
	div.rn.f32 	%f299, %f298, %f40;
	mul.f32 	%f300, %f299, %f299;
	mul.f32 	%f301, %f299, %f300;
	fma.rn.f32 	%f959, %f299, %f301, %f959;
	add.s32 	%r642, %r642, 1;
$L__BB0_59:
	add.s32 	%r640, %r640, 1;
	add.s32 	%r639, %r639, 88;
	setp.ne.s32 	%p82, %r640, 1;
	@%p82 bra 	$L__BB0_45;
	cvt.rn.f32.s32 	%f302, %r642;
	div.rn.f32 	%f303, %f959, %f302;
	mad.lo.s32 	%r227, %r81, %r2, %r86;
	mul.wide.s32 	%rd19, %r227, 4;
	add.s64 	%rd20, %rd1, %rd19;
	st.global.f32 	[%rd20], %f303;
	bra.uni 	$L__BB0_62;
$L__BB0_61:
	mad.lo.s32 	%r617, %r81, %r2, %r86;
	mul.wide.s32 	%rd27, %r617, 4;
	add.s64 	%rd28, %rd1, %rd27;
	mov.b32 	%r618, -971228160;
	st.global.u32 	[%rd28], %r618;
$L__BB0_62:
	ret;

}


// ===== COMPILED SASS (sm_100) =====

	.target	sm_100

	.elftype	@"ET_EXEC"


//--------------------- .note.nv.tkinfo           --------------------------
	.section	.note.nv.tkinfo,"",@"SHT_NOTE"
	.sectionflags	@"SHF_NOTE_NV_TKINFO"
	.tkinfo
        /*0018*/ 	.word	0x00000002
        /*0030*/ 	.string	""
        /*0030*/ 	.string	"ptxas"
        /*0030*/ 	.string	"Cuda compilation tools, release 13.0, V13.0.88"
        /*0030*/ 	.string	"Build cuda_13.0.r13.0/compiler.36424714_0"
        /*0030*/ 	.string	"-arch sm_100 -m 64 "



//--------------------- .note.nv.cuinfo           --------------------------
	.section	.note.nv.cuinfo,"",@"SHT_NOTE"
	.sectionflags	@"SHF_NOTE_NV_CUINFO"
        /*0018*/ 	.short	0x0002
        /*001a*/ 	.short	0x0064
        /*001c*/ 	.short	0x0082
	.zero		2


//--------------------- .nv.info                  --------------------------
	.section	.nv.info,"",@"SHT_CUDA_INFO"
	.align	4


	//----- nvinfo : EIATTR_REGCOUNT
	.align		4
        /*0000*/ 	.byte	0x04, 0x2f
        /*0002*/ 	.short	(.L_1 - .L_0)
	.align		4
.L_0:
        /*0004*/ 	.word	index@(_Z13gpuMeanFilterPfiS_ii)
        /*0008*/ 	.word	0x00000020


	//----- nvinfo : EIATTR_FRAME_SIZE
	.align		4
.L_1:
        /*000c*/ 	.byte	0x04, 0x11
        /*000e*/ 	.short	(.L_3 - .L_2)
	.align		4
.L_2:
        /*0010*/ 	.word	index@($__internal_2_$__cuda_sm3x_div_rn_noftz_f32_slowpath)
        /*0014*/ 	.word	0x00000000


	//----- nvinfo : EIATTR_FRAME_SIZE
	.align		4
.L_3:
        /*0018*/ 	.byte	0x04, 0x11
        /*001a*/ 	.short	(.L_5 - .L_4)
	.align		4
.L_4:
        /*001c*/ 	.word	index@($__internal_1_$__cuda_sm20_dsqrt_rn_f64_mediumpath_v1)
        /*0020*/ 	.word	0x00000000


	//----- nvinfo : EIATTR_FRAME_SIZE
	.align		4
.L_5:
        /*0024*/ 	.byte	0x04, 0x11
        /*0026*/ 	.short	(.L_7 - .L_6)
	.align		4
.L_6:
        /*0028*/ 	.word	index@($__internal_0_$__cuda_sm20_div_rn_f64_full)
        /*002c*/ 	.word	0x00000000


	//----- nvinfo : EIATTR_FRAME_SIZE
	.align		4
.L_7:
        /*0030*/ 	.byte	0x04, 0x11
        /*0032*/ 	.short	(.L_9 - .L_8)
	.align		4
.L_8:
        /*0034*/ 	.word	index@(_Z13gpuMeanFilterPfiS_ii)
        /*0038*/ 	.word	0x00000000


	//----- nvinfo : EIATTR_MIN_STACK_SIZE
	.align		4
.L_9:
        /*003c*/ 	.byte	0x04, 0x12
        /*003e*/ 	.short	(.L_11 - .L_10)
	.align		4
.L_10:
        /*0040*/ 	.word	index@(_Z13gpuMeanFilterPfiS_ii)
        /*0044*/ 	.word	0x00000000
.L_11:


//--------------------- .nv.compat                --------------------------
	.section	.nv.compat,"",@"SHT_CUDA_COMPAT_INFO"
	.align	4
        /*0000*/ 	.byte	0x02, 0x09, 0x00, 0x00, 0x02, 0x02, 0x01, 0x00, 0x02, 0x05, 0x05, 0x00, 0x03, 0x07, 0x01, 0x01
        /*0010*/ 	.byte	0x02, 0x03, 0x00, 0x00, 0x02, 0x06, 0x01, 0x00, 0x04, 0x0b, 0x08, 0x00, 0x01, 0x00, 0x00, 0x00
        /*0020*/ 	.byte	0x00, 0x00, 0x00, 0x00


//--------------------- .nv.info._Z13gpuMeanFilterPfiS_ii --------------------------
	.section	.nv.info._Z13gpuMeanFilterPfiS_ii,"",@"SHT_CUDA_INFO"
	.sectionflags	@""
	.align	4


	//----- nvinfo : EIATTR_CUDA_API_VERSION
	.align		4
        /*0000*/ 	.byte	0x04, 0x37
        /*0002*/ 	.short	(.L_13 - .L_12)
.L_12:
        /*0004*/ 	.word	0x00000082


	//----- nvinfo : EIATTR_KPARAM_INFO
	.align		4
.L_13:
        /*0008*/ 	.byte	0x04, 0x17
        /*000a*/ 	.short	(.L_15 - .L_14)
.L_14:
        /*000c*/ 	.word	0x00000000
        /*0010*/ 	.short	0x0004
        /*0012*/ 	.short	0x001c
        /*0014*/ 	.byte	0x00, 0xf0, 0x11, 0x00


	//----- nvinfo : EIATTR_KPARAM_INFO
	.align		4
.L_15:
        /*0018*/ 	.byte	0x04, 0x17
        /*001a*/ 	.short	(.L_17 - .L_16)
.L_16:
        /*001c*/ 	.word	0x00000000
        /*0020*/ 	.short	0x0003
        /*0022*/ 	.short	0x0018
        /*0024*/ 	.byte	0x00, 0xf0, 0x11, 0x00


	//----- nvinfo : EIATTR_KPARAM_INFO
	.align		4
.L_17:
        /*0028*/ 	.byte	0x04, 0x17
        /*002a*/ 	.short	(.L_19 - .L_18)
.L_18:
        /*002c*/ 	.word	0x00000000
        /*0030*/ 	.short	0x0002
        /*0032*/ 	.short	0x0010
        /*0034*/ 	.byte	0x00, 0xf5, 0x21, 0x00


	//----- nvinfo : EIATTR_KPARAM_INFO
	.align		4
.L_19:
        /*0038*/ 	.byte	0x04, 0x17
        /*003a*/ 	.short	(.L_21 - .L_20)
.L_20:
        /*003c*/ 	.word	0x00000000
        /*0040*/ 	.short	0x0001
        /*0042*/ 	.short	0x0008
        /*0044*/ 	.byte	0x00, 0xf0, 0x11, 0x00


	//----- nvinfo : EIATTR_KPARAM_INFO
	.align		4
.L_21:
        /*0048*/ 	.byte	0x04, 0x17
        /*004a*/ 	.short	(.L_23 - .L_22)
.L_22:
        /*004c*/ 	.word	0x00000000
        /*0050*/ 	.short	0x0000
        /*0052*/ 	.short	0x0000
        /*0054*/ 	.byte	0x00, 0xf5, 0x21, 0x00


	//----- nvinfo : EIATTR_SPARSE_MMA_MASK
	.align		4
.L_23:
        /*0058*/ 	.byte	0x03, 0x50
        /*005a*/ 	.short	0x0000


	//----- nvinfo : EIATTR_MAXREG_COUNT
	.align		4
        /*005c*/ 	.byte	0x03, 0x1b
        /*005e*/ 	.short	0x00ff


	//----- nvinfo : EIATTR_NUM_BARRIERS
	.align		4
        /*0060*/ 	.byte	0x02, 0x4c
        /*0062*/ 	.byte	0x01
	.zero		1


	//----- nvinfo : EIATTR_MERCURY_ISA_VERSION
	.align		4
        /*0064*/ 	.byte	0x03, 0x5f
        /*0066*/ 	.short	0x0101


	//----- nvinfo : EIATTR_VRC_CTA_INIT_COUNT
	.align		4
        /*0068*/ 	.byte	0x02, 0x4a
	.zero		1
	.zero		1


	//----- nvinfo : EIATTR_EXIT_INSTR_OFFSETS
	.align		4
        /*006c*/ 	.byte	0x04, 0x1c
        /*006e*/ 	.short	(.L_25 - .L_24)


	//   ....[0]....
.L_24:
        /*0070*/ 	.word	0x000000c0


	//   ....[1]....
        /*0074*/ 	.word	0x000003a0


	//   ....[2]....
        /*0078*/ 	.word	0x00002bf0


	//   ....[3]....
        /*007c*/ 	.word	0x00005250


	//   ....[4]....
        /*0080*/ 	.word	0x00008510


	//   ....[5]....
        /*0084*/ 	.word	0x00008570


	//   ....[6]....
        /*0088*/ 	.word	0x0000b760


	//----- nvinfo : EIATTR_INDIRECT_BRANCH_TARGETS
	.align		4
.L_25:
        /*008c*/ 	.byte	0x04, 0x34
        /*008e*/ 	.short	(.L_27 - .L_26)


	//   ....[0]....
.L_26:
        /*0090*/ 	.word	.L_x_114@srel
        /*0094*/ 	.short	0x0
        /*0096*/ 	.short	0x0
        /*0098*/ 	.word	0x3
        /*009c*/ 	.word	.L_x_115@srel
        /*00a0*/ 	.word	.L_x_116@srel
        /*00a4*/ 	.word	.L_x_18@srel


	//----- nvinfo : EIATTR_CRS_STACK_SIZE
	.align		4
.L_27:
        /*00a8*/ 	.byte	0x04, 0x1e
        /*00aa*/ 	.short	(.L_29 - .L_28)
.L_28:
        /*00ac*/ 	.word	0x00000000


	//----- nvinfo : EIATTR_CBANK_PARAM_SIZE
	.align		4
.L_29:
        /*00b0*/ 	.byte	0x03, 0x19
        /*00b2*/ 	.short	0x0020


	//----- nvinfo : EIATTR_PARAM_CBANK
	.align		4
        /*00b4*/ 	.byte	0x04, 0x0a
        /*00b6*/ 	.short	(.L_31 - .L_30)
	.align		4
.L_30:
        /*00b8*/ 	.word	index@(.nv.constant0._Z13gpuMeanFilterPfiS_ii)
        /*00bc*/ 	.short	0x0380
        /*00be*/ 	.short	0x0020


	//----- nvinfo : EIATTR_SW_WAR
	.align		4
.L_31:
        /*00c0*/ 	.byte	0x04, 0x36
        /*00c2*/ 	.short	(.L_33 - .L_32)
.L_32:
        /*00c4*/ 	.word	0x00000008
.L_33:


//--------------------- .nv.callgraph             --------------------------
	.section	.nv.callgraph,"",@"SHT_CUDA_CALLGRAPH"
	.align	4
	.sectionentsize	8
	.align		4
        /*0000*/ 	.word	0x00000000
	.align		4
        /*0004*/ 	.word	0xffffffff
	.align		4
        /*0008*/ 	.word	0x00000000
	.align		4
        /*000c*/ 	.word	0xfffffffe
	.align		4
        /*0010*/ 	.word	0x00000000
	.align		4
        /*0014*/ 	.word	0xfffffffd
	.align		4
        /*0018*/ 	.word	0x00000000
	.align		4
        /*001c*/ 	.word	0xfffffffc


//--------------------- .nv.constant2._Z13gpuMeanFilterPfiS_ii --------------------------
	.section	.nv.constant2._Z13gpuMeanFilterPfiS_ii,"a",@progbits
	.sectionflags	@""
	.align	4
.nv.constant2._Z13gpuMeanFilterPfiS_ii:
        /*0000*/ 	.byte	0x00, 0x2c, 0x00, 0x00, 0x40, 0x04, 0x00, 0x00, 0x20, 0x85, 0x00, 0x00


//--------------------- .text._Z13gpuMeanFilterPfiS_ii --------------------------
	.section	.text._Z13gpuMeanFilterPfiS_ii,"ax",@progbits
	.align	128
        .global         _Z13gpuMeanFilterPfiS_ii
        .type           _Z13gpuMeanFilterPfiS_ii,@function
        .size           _Z13gpuMeanFilterPfiS_ii,(.L_x_120 - _Z13gpuMeanFilterPfiS_ii)
        .other          _Z13gpuMeanFilterPfiS_ii,@"STO_CUDA_ENTRY STV_DEFAULT"
_Z13gpuMeanFilterPfiS_ii:
.text._Z13gpuMeanFilterPfiS_ii:
[----:B------:R-:W-:Y:S01]  /*0000*/  LDC R1, c[0x0][0x37c] ;  /* 0x0000df00ff017b82 */ /* 0x000fe20000000800 */
[----:B------:R-:W0:Y:S01]  /*0010*/  S2R R8, SR_TID.X ;  /* 0x0000000000087919 */ /* 0x000e220000002100 */
[----:B------:R-:W0:Y:S01]  /*0020*/  LDCU UR4, c[0x0][0x360] ;  /* 0x00006c00ff0477ac */ /* 0x000e220008000800 */
[----:B------:R-:W0:Y:S01]  /*0030*/  S2R R3, SR_CTAID.X ;  /* 0x0000000000037919 */ /* 0x000e220000002500 */
[----:B------:R-:W1:Y:S01]  /*0040*/  LDCU UR5, c[0x0][0x364] ;  /* 0x00006c80ff0577ac */ /* 0x000e620008000800 */
[----:B------:R-:W1:Y:S01]  /*0050*/  S2R R9, SR_TID.Y ;  /* 0x0000000000097919 */ /* 0x000e620000002200 */
[----:B------:R-:W2:Y:S01]  /*0060*/  LDCU UR8, c[0x0][0x388] ;  /* 0x00007100ff0877ac */ /* 0x000ea20008000800 */
[----:B------:R-:W1:Y:S01]  /*0070*/  S2R R0, SR_CTAID.Y ;  /* 0x0000000000007919 */ /* 0x000e620000002600 */
[----:B0-----:R-:W-:Y:S02]  /*0080*/  IMAD R4, R3, UR4, R8 ;  /* 0x0000000403047c24 */ /* 0x001fe4000f8e0208 */
[----:B-1----:R-:W-:-:S05]  /*0090*/  IMAD R5, R0, UR5, R9 ;  /* 0x0000000500057c24 */ /* 0x002fca000f8e0209 */
[----:B------:R-:W-:-:S04]  /*00a0*/  VIMNMX R0, PT, PT, R4, R5, !PT ;  /* 0x0000000504007248 */ /* 0x000fc80007fe0100 */
[----:B--2---:R-:W-:-:S13]  /*00b0*/  ISETP.GE.AND P0, PT, R0, UR8, PT ;  /* 0x0000000800007c0c */ /* 0x004fda000bf06270 */
[----:B------:R-:W-:Y:S05]  /*00c0*/  @P0 EXIT ;  /* 0x000000000000094d */ /* 0x000fea0003800000 */
[----:B------:R-:W0:Y:S01]  /*00d0*/  LDC R15, c[0x0][0x398] ;  /* 0x0000e600ff0f7b82 */ /* 0x000e220000000800 */
[----:B------:R-:W-:Y:S01]  /*00e0*/  ISETP.GT.U32.AND P0, PT, R8, 0x5, PT ;  /* 0x000000050800780c */ /* 0x000fe20003f04070 */
[----:B------:R-:W1:Y:S06]  /*00f0*/  LDCU.64 UR6, c[0x0][0x358] ;  /* 0x00006b00ff0677ac */ /* 0x000e6c0008000a00 */
[----:B------:R-:W2:Y:S01]  /*0100*/  LDC.64 R10, c[0x0][0x390] ;  /* 0x0000e400ff0a7b82 */ /* 0x000ea20000000a00 */
[----:B0-----:R-:W-:-:S05]  /*0110*/  IMAD R0, R4, R15, RZ ;  /* 0x0000000f04007224 */ /* 0x001fca00078e02ff */
[----:B------:R-:W-:-:S05]  /*0120*/  IADD3 R7, PT, PT, R5, R0, RZ ;  /* 0x0000000005077210 */ /* 0x000fca0007ffe0ff */
[----:B------:R-:W-:Y:S02]  /*0130*/  @!P0 IMAD R3, R15, 0x10, R7 ;  /* 0x000000100f038824 */ /* 0x000fe400078e0207 */
[----:B--2---:R-:W-:-:S04]  /*0140*/  IMAD.WIDE R6, R7, 0x4, R10 ;  /* 0x0000000407067825 */ /* 0x004fc800078e020a */
[----:B------:R-:W-:Y:S02]  /*0150*/  @!P0 IMAD.WIDE R10, R3, 0x4, R10 ;  /* 0x00000004030a8825 */ /* 0x000fe400078e020a */
[----:B-1----:R0:W5:Y:S04]  /*0160*/  LDG.E R3, desc[UR6][R6.64] ;  /* 0x0000000606037981 */ /* 0x002168000c1e1900 */
[----:B------:R0:W5:Y:S01]  /*0170*/  @!P0 LDG.E R13, desc[UR6][R10.64] ;  /* 0x000000060a0d8981 */ /* 0x000162000c1e1900 */
[----:B------:R-:W1:Y:S01]  /*0180*/  S2UR UR5, SR_CgaCtaId ;  /* 0x00000000000579c3 */ /* 0x000e620000008800 */
[C---:B------:R-:W-:Y:S01]  /*0190*/  ISETP.GT.U32.AND P1, PT, R9.reuse, 0x5, PT ;  /* 0x000000050900780c */ /* 0x040fe20003f24070 */
[----:B------:R-:W-:Y:S01]  /*01a0*/  UMOV UR4, 0x400 ;  /* 0x0000040000047882 */ /* 0x000fe20000000000 */
[----:B------:R-:W-:Y:S01]  /*01b0*/  IMAD R2, R9, 0x16, R8 ;  /* 0x0000001609027824 */ /* 0x000fe200078e0208 */
[----:B------:R-:W-:Y:S01]  /*01c0*/  BSSY.RECONVERGENT B0, `(.L_x_0) ;  /* 0x000000e000007945 */ /* 0x000fe20003800200 */
[----:B-1----:R-:W-:-:S06]  /*01d0*/  ULEA UR4, UR5, UR4, 0x18 ;  /* 0x0000000405047291 */ /* 0x002fcc000f8ec0ff */
[----:B------:R-:W-:-:S03]  /*01e0*/  LEA R2, R2, UR4, 0x2 ;  /* 0x0000000402027c11 */ /* 0x000fc6000f8e10ff */
[----:B0-----:R-:W-:Y:S05]  /*01f0*/  @P1 BRA `(.L_x_1) ;  /* 0x0000000000281947 */ /* 0x001fea0003800000 */
[----:B------:R-:W0:Y:S01]  /*0200*/  @!P0 LDC.64 R10, c[0x0][0x390] ;  /* 0x0000e400ff0a8b82 */ /* 0x000e220000000a00 */
[----:B------:R-:W-:Y:S01]  /*0210*/  @!P0 LEA R12, R15, R0, 0x4 ;  /* 0x000000000f0c8211 */ /* 0x000fe200078e20ff */
[----:B------:R-:W2:Y:S03]  /*0220*/  LDG.E R7, desc[UR6][R6.64+0x40] ;  /* 0x0000400606077981 */ /* 0x000ea6000c1e1900 */
[----:B------:R-:W-:-:S04]  /*0230*/  @!P0 IADD3 R14, P1, PT, R5, R12, RZ ;  /* 0x0000000c050e8210 */ /* 0x000fc80007f3e0ff */
[----:B------:R-:W-:Y:S02]  /*0240*/  @!P0 LEA.HI.X.SX32 R12, R12, RZ, 0x1, P1 ;  /* 0x000000ff0c0c8211 */ /* 0x000fe400008f0eff */
[----:B0-----:R-:W-:-:S04]  /*0250*/  @!P0 LEA R10, P1, R14, R10, 0x2 ;  /* 0x0000000a0e0a8211 */ /* 0x001fc800078210ff */
[----:B------:R-:W-:-:S06]  /*0260*/  @!P0 LEA.HI.X R11, R14, R11, R12, 0x2, P1 ;  /* 0x0000000b0e0b8211 */ /* 0x000fcc00008f140c */
[----:B------:R-:W3:Y:S04]  /*0270*/  @!P0 LDG.E R11, desc[UR6][R10.64+0x40] ;  /* 0x000040060a0b8981 */ /* 0x000ee8000c1e1900 */
[----:B--2---:R0:W-:Y:S04]  /*0280*/  STS [R2+0x580], R7 ;  /* 0x0005800702007388 */ /* 0x0041e80000000800 */
[----:B---3--:R0:W-:Y:S02]  /*0290*/  @!P0 STS [R2+0x5c0], R11 ;  /* 0x0005c00b02008388 */ /* 0x0081e40000000800 */
.L_x_1:
[----:B------:R-:W-:Y:S05]  /*02a0*/  BSYNC.RECONVERGENT B0 ;  /* 0x0000000000007941 */ /* 0x000fea0003800200 */
.L_x_0:
[----:B------:R-:W1:Y:S01]  /*02b0*/  LDCU.64 UR10, c[0x0][0x390] ;  /* 0x00007200ff0a77ac */ /* 0x000e620008000a00 */
[----:B-----5:R2:W-:Y:S01]  /*02c0*/  STS [R2], R3 ;  /* 0x0000000302007388 */ /* 0x0205e20000000800 */
[----:B------:R-:W-:-:S03]  /*02d0*/  IMAD R0, R15, 0x3, R0 ;  /* 0x000000030f007824 */ /* 0x000fc600078e0200 */
[----:B------:R2:W-:Y:S01]  /*02e0*/  @!P0 STS [R2+0x40], R13 ;  /* 0x0000400d02008388 */ /* 0x0005e20000000800 */
[----:B------:R-:W-:Y:S01]  /*02f0*/  BAR.SYNC.DEFER_BLOCKING 0x0 ;  /* 0x0000000000007b1d */ /* 0x000fe20000010000 */
[----:B------:R-:W-:-:S04]  /*0300*/  IADD3 R6, P1, PT, R5, R0, RZ ;  /* 0x0000000005067210 */ /* 0x000fc80007f3e0ff */
[----:B0-----:R-:W-:Y:S02]  /*0310*/  LEA.HI.X.SX32 R7, R0, RZ, 0x1, P1 ;  /* 0x000000ff00077211 */ /* 0x001fe400008f0eff */
[----:B-1----:R-:W-:-:S04]  /*0320*/  LEA R10, P1, R6, UR10, 0x2 ;  /* 0x0000000a060a7c11 */ /* 0x002fc8000f8210ff */
[----:B------:R-:W-:-:S05]  /*0330*/  LEA.HI.X R11, R6, UR11, R7, 0x2, P1 ;  /* 0x0000000b060b7c11 */ /* 0x000fca00088f1407 */
[----:B------:R-:W3:Y:S02]  /*0340*/  LDG.E R10, desc[UR6][R10.64+0xc] ;  /* 0x00000c060a0a7981 */ /* 0x000ee4000c1e1900 */
[----:B---3--:R-:W-:-:S13]  /*0350*/  FSETP.NEU.AND P0, PT, R10, RZ, PT ;  /* 0x000000ff0a00720b */ /* 0x008fda0003f0d000 */
[----:B------:R-:W0:Y:S01]  /*0360*/  @!P0 LDC.64 R6, c[0x0][0x380] ;  /* 0x0000e000ff068b82 */ /* 0x000e220000000a00 */
[----:B------:R-:W-:-:S04]  /*0370*/  @!P0 IMAD R15, R4, UR8, R5 ;  /* 0x00000008040f8c24 */ /* 0x000fc8000f8e0205 */
[----:B0-----:R-:W-:-:S05]  /*0380*/  @!P0 IMAD.WIDE R6, R15, 0x4, R6 ;  /* 0x000000040f068825 */ /* 0x001fca00078e0206 */
[----:B------:R2:W-:Y:S01]  /*0390*/  @!P0 STG.E desc[UR6][R6.64], RZ ;  /* 0x000000ff06008986 */ /* 0x0005e2000c101906 */
[----:B------:R-:W-:Y:S05]  /*03a0*/  @!P0 EXIT ;  /* 0x000000000000894d */ /* 0x000fea0003800000 */
[----:B------:R-:W0:Y:S02]  /*03b0*/  LDC R0, c[0x0][0x39c] ;  /* 0x0000e700ff007b82 */ /* 0x000e240000000800 */
[----:B0-----:R-:W-:-:S13]  /*03c0*/  ISETP.GT.AND P0, PT, R0, 0x2, PT ;  /* 0x000000020000780c */ /* 0x001fda0003f04270 */
[----:B------:R-:W-:Y:S05]  /*03d0*/  @P0 BRA `(.L_x_2) ;  /* 0x0000004c00a00947 */ /* 0x000fea0003800000 */
[----:B--2---:R-:W-:-:S05]  /*03e0*/  IMAD.MOV.U32 R3, RZ, RZ, -0x1 ;  /* 0xffffffffff037424 */ /* 0x004fca00078e00ff */
[----:B------:R-:W-:-:S04]  /*03f0*/  VIADDMNMX.U32 R0, R0, R3, 0x2, PT ;  /* 0x0000000200007446 */ /* 0x000fc80003800003 */
[----:B------:R-:W-:-:S04]  /*0400*/  SHF.L.U32 R0, R0, 0x2, RZ ;  /* 0x0000000200007819 */ /* 0x000fc800000006ff */
[----:B------:R-:W0:Y:S02]  /*0410*/  LDC R6, c[0x2][R0] ;  /* 0x0080000000067b82 */ /* 0x000e240000000800 */
[----:B0-----:R-:W-:-:S04]  /*0420*/  SHF.R.S32.HI R7, RZ, 0x1f, R6 ;  /* 0x0000001fff077819 */ /* 0x001fc80000011406 */
.L_x_114:
[----:B------:R-:W-:Y:S05]  /*0430*/  BRX R6 -0x440                                                            (*"BRANCH_TARGETS .L_x_115,.L_x_116,.L_x_18"*) ;  /* 0xfffffff806f07949 */ /* 0x000fea000383ffff */
.L_x_116:
[----:B------:R-:W0:Y:S01]  /*0440*/  LDS R25, [R2+0x4] ;  /* 0x0000040002197984 */ /* 0x000e220000000800 */
[----:B------:R-:W-:Y:S01]  /*0450*/  IMAD.MOV.U32 R6, RZ, RZ, 0x2 ;  /* 0x00000002ff067424 */ /* 0x000fe200078e00ff */
[----:B------:R-:W-:Y:S02]  /*0460*/  BSSY.RECONVERGENT B2, `(.L_x_3) ;  /* 0x0000103000027945 */ /* 0x000fe40003800200 */
[----:B------:R-:W1:Y:S04]  /*0470*/  LDS R0, [R2] ;  /* 0x0000000002007984 */ /* 0x000e680000000800 */
[----:B------:R-:W2:Y:S04]  /*0480*/  LDS R29, [R2+0x8] ;  /* 0x00000800021d7984 */ /* 0x000ea80000000800 */
[----:B------:R-:W3:Y:S04]  /*0490*/  LDS R27, [R2+0xc] ;  /* 0x00000c00021b7984 */ /* 0x000ee80000000800 */
[----:B------:R-:W4:Y:S04]  /*04a0*/  LDS R23, [R2+0x10] ;  /* 0x0000100002177984 */ /* 0x000f280000000800 */
[----:B------:R-:W5:Y:S04]  /*04b0*/  LDS R21, [R2+0x14] ;  /* 0x0000140002157984 */ /* 0x000f680000000800 */
[----:B------:R-:W5:Y:S04]  /*04c0*/  LDS R19, [R2+0x18] ;  /* 0x0000180002137984 */ /* 0x000f680000000800 */
[----:B------:R-:W5:Y:S04]  /*04d0*/  LDS R15, [R2+0x58] ;  /* 0x00005800020f7984 */ /* 0x000f680000000800 */
[----:B------:R-:W5:Y:S04]  /*04e0*/  LDS R13, [R2+0x5c] ;  /* 0x00005c00020d7984 */ /* 0x000f680000000800 */
[----:B------:R-:W5:Y:S01]  /*04f0*/  LDS R11, [R2+0x60] ;  /* 0x00006000020b7984 */ /* 0x000f620000000800 */
[----:B0-----:R-:W-:-:S03]  /*0500*/  FSETP.NEU.AND P1, PT, R25, RZ, PT ;  /* 0x000000ff1900720b */ /* 0x001fc60003f2d000 */
[----:B------:R-:W0:Y:S01]  /*0510*/  LDS R17, [R2+0x64] ;  /* 0x0000640002117984 */ /* 0x000e220000000800 */
[----:B-1----:R-:W-:Y:S01]  /*0520*/  FSETP.NEU.AND P0, PT, R0, RZ, PT ;  /* 0x000000ff0000720b */ /* 0x002fe20003f0d000 */
[----:B------:R-:W-:Y:S01]  /*0530*/  FADD R0, RZ, R0 ;  /* 0x00000000ff007221 */ /* 0x000fe20000000000 */
[----:B------:R-:W-:Y:S02]  /*0540*/  SEL R3, RZ, 0x1, !P1 ;  /* 0x00000001ff037807 */ /* 0x000fe40004800000 */
[----:B--2---:R-:W-:Y:S02]  /*0550*/  FSETP.NEU.AND P2, PT, R29, RZ, PT ;  /* 0x000000ff1d00720b */ /* 0x004fe40003f4d000 */
[----:B------:R-:W-:Y:S02]  /*0560*/  FSEL R0, R0, RZ, P0 ;  /* 0x000000ff00007208 */ /* 0x000fe40000000000 */
[----:B---3--:R-:W-:Y:S02]  /*0570*/  FSETP.NEU.AND P3, PT, R27, RZ, PT ;  /* 0x000000ff1b00720b */ /* 0x008fe40003f6d000 */
[----:B------:R-:W-:Y:S01]  /*0580*/  @!P1 IADD3 R6, PT, PT, RZ, 0x1, RZ ;  /* 0x00000001ff069810 */ /* 0x000fe20007ffe0ff */
[----:B------:R-:W-:Y:S01]  /*0590*/  @P1 FADD R0, R0, R25 ;  /* 0x0000001900001221 */ /* 0x000fe20000000000 */
[----:B----4-:R-:W-:Y:S01]  /*05a0*/  FSETP.NEU.AND P4, PT, R23, RZ, PT ;  /* 0x000000ff1700720b */ /* 0x010fe20003f8d000 */
[----:B------:R-:W-:Y:S01]  /*05b0*/  @!P0 IMAD.MOV R6, RZ, RZ, R3 ;  /* 0x000000ffff068224 */ /* 0x000fe200078e0203 */
[----:B------:R-:W1:Y:S01]  /*05c0*/  LDS R25, [R2+0x70] ;  /* 0x0000700002197984 */ /* 0x000e620000000800 */
[----:B-----5:R-:W-:-:S02]  /*05d0*/  FSETP.NEU.AND P5, PT, R21, RZ, PT ;  /* 0x000000ff1500720b */ /* 0x020fc40003fad000 */
[----:B------:R-:W-:Y:S01]  /*05e0*/  @P2 FADD R0, R0, R29 ;  /* 0x0000001d00002221 */ /* 0x000fe20000000000 */
[----:B------:R-:W-:Y:S01]  /*05f0*/  IADD3 R3, PT, PT, R6, 0x1, RZ ;  /* 0x0000000106037810 */ /* 0x000fe20007ffe0ff */
[----:B------:R-:W-:Y:S01]  /*0600*/  @!P2 IMAD.MOV R3, RZ, RZ, R6 ;  /* 0x000000ffff03a224 */ /* 0x000fe200078e0206 */
[----:B------:R-:W-:Y:S01]  /*0610*/  FSETP.NEU.AND P6, PT, R19, RZ, PT ;  /* 0x000000ff1300720b */ /* 0x000fe20003fcd000 */
[----:B------:R-:W2:Y:S01]  /*0620*/  LDS R29, [R2+0xb0] ;  /* 0x0000b000021d7984 */ /* 0x000ea20000000800 */
[----:B------:R-:W-:Y:S02]  /*0630*/  @P3 FADD R0, R0, R27 ;  /* 0x0000001b00003221 */ /* 0x000fe40000000000 */
[----:B------:R-:W-:Y:S01]  /*0640*/  IADD3 R6, PT, PT, R3, 0x1, RZ ;  /* 0x0000000103067810 */ /* 0x000fe20007ffe0ff */
[----:B------:R-:W-:Y:S01]  /*0650*/  @!P3 IMAD.MOV R6, RZ, RZ, R3 ;  /* 0x000000ffff06b224 */ /* 0x000fe200078e0203 */
[----:B------:R-:W-:Y:S01]  /*0660*/  FSETP.NEU.AND P0, PT, R15, RZ, PT ;  /* 0x000000ff0f00720b */ /* 0x000fe20003f0d000 */
[----:B------:R-:W3:Y:S01]  /*0670*/  LDS R3, [R2+0x68] ;  /* 0x0000680002037984 */ /* 0x000ee20000000800 */
[----:B------:R-:W-:Y:S01]  /*0680*/  FSETP.NEU.AND P1, PT, R13, RZ, PT ;  /* 0x000000ff0d00720b */ /* 0x000fe20003f2d000 */
[----:B------:R-:W-:Y:S01]  /*0690*/  @P4 FADD R0, R0, R23 ;  /* 0x0000001700004221 */ /* 0x000fe20000000000 */
[----:B------:R-:W-:Y:S01]  /*06a0*/  IADD3 R7, PT, PT, R6, 0x1, RZ ;  /* 0x0000000106077810 */ /* 0x000fe20007ffe0ff */
[----:B------:R-:W-:Y:S01]  /*06b0*/  @!P4 IMAD.MOV R7, RZ, RZ, R6 ;  /* 0x000000ffff07c224 */ /* 0x000fe200078e0206 */
[----:B------:R-:W4:Y:S01]  /*06c0*/  LDS R27, [R2+0xb4] ;  /* 0x0000b400021b7984 */ /* 0x000f220000000800 */
[----:B------:R-:W-:Y:S01]  /*06d0*/  FSETP.NEU.AND P2, PT, R11, RZ, PT ;  /* 0x000000ff0b00720b */ /* 0x000fe20003f4d000 */
[----:B------:R-:W-:-:S02]  /*06e0*/  @P5 FADD R0, R0, R21 ;  /* 0x0000001500005221 */ /* 0x000fc40000000000 */
[----:B------:R-:W-:Y:S01]  /*06f0*/  IADD3 R6, PT, PT, R7, 0x1, RZ ;  /* 0x0000000107067810 */ /* 0x000fe20007ffe0ff */
[----:B------:R-:W-:Y:S01]  /*0700*/  @!P5 IMAD.MOV R6, RZ, RZ, R7 ;  /* 0x000000ffff06d224 */ /* 0x000fe200078e0207 */
[----:B------:R-:W5:Y:S01]  /*0710*/  LDS R23, [R2+0xb8] ;  /* 0x0000b80002177984 */ /* 0x000f620000000800 */
[----:B0-----:R-:W-:Y:S01]  /*0720*/  FSETP.NEU.AND P3, PT, R17, RZ, PT ;  /* 0x000000ff1100720b */ /* 0x001fe20003f6d000 */
[----:B------:R-:W-:Y:S02]  /*0730*/  @P6 FADD R0, R0, R19 ;  /* 0x0000001300006221 */ /* 0x000fe40000000000 */
[----:B------:R-:W0:Y:S01]  /*0740*/  LDS R7, [R2+0x6c] ;  /* 0x00006c0002077984 */ /* 0x000e220000000800 */
[----:B------:R-:W-:Y:S01]  /*0750*/  IADD3 R10, PT, PT, R6, 0x1, RZ ;  /* 0x00000001060a7810 */ /* 0x000fe20007ffe0ff */
[----:B------:R-:W-:Y:S02]  /*0760*/  @!P6 IMAD.MOV R10, RZ, RZ, R6 ;  /* 0x000000ffff0ae224 */ /* 0x000fe400078e0206 */
[----:B------:R-:W-:Y:S01]  /*0770*/  @P0 FADD R0, R0, R15 ;  /* 0x0000000f00000221 */ /* 0x000fe20000000000 */
[----:B------:R-:W0:Y:S02]  /*0780*/  LDS R21, [R2+0xbc] ;  /* 0x0000bc0002157984 */ /* 0x000e240000000800 */
[----:B------:R-:W-:Y:S01]  /*0790*/  IADD3 R6, PT, PT, R10, 0x1, RZ ;  /* 0x000000010a067810 */ /* 0x000fe20007ffe0ff */
[----:B------:R-:W-:Y:S01]  /*07a0*/  @!P0 IMAD.MOV R6, RZ, RZ, R10 ;  /* 0x000000ffff068224 */ /* 0x000fe200078e020a */
[----:B------:R-:W0:Y:S01]  /*07b0*/  LDS R19, [R2+0xc0] ;  /* 0x0000c00002137984 */ /* 0x000e220000000800 */
[----:B------:R-:W-:Y:S01]  /*07c0*/  @P1 FADD R0, R0, R13 ;  /* 0x0000000d00001221 */ /* 0x000fe20000000000 */
[----:B-1----:R-:W-:-:S02]  /*07d0*/  FSETP.NEU.AND P6, PT, R25, RZ, PT ;  /* 0x000000ff1900720b */ /* 0x002fc40003fcd000 */
[----:B------:R-:W1:Y:S01]  /*07e0*/  LDS R15, [R2+0xc4] ;  /* 0x0000c400020f7984 */ /* 0x000e620000000800 */
[----:B------:R-:W-:Y:S01]  /*07f0*/  IADD3 R10, PT, PT, R6, 0x1, RZ ;  /* 0x00000001060a7810 */ /* 0x000fe20007ffe0ff */
[----:B------:R-:W-:Y:S02]  /*0800*/  @!P1 IMAD.MOV R10, RZ, RZ, R6 ;  /* 0x000000ffff0a9224 */ /* 0x000fe400078e0206 */
[----:B------:R-:W-:Y:S01]  /*0810*/  @P2 FADD R0, R0, R11 ;  /* 0x0000000b00002221 */ /* 0x000fe20000000000 */
[----:B------:R-:W1:Y:S01]  /*0820*/  LDS R13, [R2+0xc8] ;  /* 0x0000c800020d7984 */ /* 0x000e620000000800 */
[----:B--2---:R-:W-:Y:S02]  /*0830*/  FSETP.NEU.AND P0, PT, R29, RZ, PT ;  /* 0x000000ff1d00720b */ /* 0x004fe40003f0d000 */
[----:B------:R-:W-:Y:S01]  /*0840*/  @P3 FADD R0, R0, R17 ;  /* 0x0000001100003221 */ /* 0x000fe20000000000 */
[----:B------:R-:W-:Y:S01]  /*0850*/  IADD3 R6, PT, PT, R10, 0x1, RZ ;  /* 0x000000010a067810 */ /* 0x000fe20007ffe0ff */
[----:B------:R-:W-:Y:S01]  /*0860*/  @!P2 IMAD.MOV R6, RZ, RZ, R10 ;  /* 0x000000ffff06a224 */ /* 0x000fe200078e020a */
[----:B------:R-:W2:Y:S01]  /*0870*/  LDS R11, [R2+0x108] ;  /* 0x00010800020b7984 */ /* 0x000ea20000000800 */
[----:B---3--:R-:W-:-:S03]  /*0880*/  FSETP.NEU.AND P4, PT, R3, RZ, PT ;  /* 0x000000ff0300720b */ /* 0x008fc60003f8d000 */
[----:B------:R-:W-:Y:S01]  /*0890*/  IADD3 R10, PT, PT, R6, 0x1, RZ ;  /* 0x00000001060a7810 */ /* 0x000fe20007ffe0ff */
[----:B------:R-:W-:Y:S01]  /*08a0*/  @!P3 IMAD.MOV R10, RZ, RZ, R6 ;  /* 0x000000ffff0ab224 */ /* 0x000fe200078e0206 */
[----:B------:R-:W3:Y:S01]  /*08b0*/  LDS R17, [R2+0x10c] ;  /* 0x00010c0002117984 */ /* 0x000ee20000000800 */
[----:B----4-:R-:W-:-:S03]  /*08c0*/  FSETP.NEU.AND P1, PT, R27, RZ, PT ;  /* 0x000000ff1b00720b */ /* 0x010fc60003f2d000 */
[----:B------:R-:W-:Y:S02]  /*08d0*/  IADD3 R6, PT, PT, R10, 0x1, RZ ;  /* 0x000000010a067810 */ /* 0x000fe40007ffe0ff */
[----:B-----5:R-:W-:Y:S02]  /*08e0*/  FSETP.NEU.AND P2, PT, R23, RZ, PT ;  /* 0x000000ff1700720b */ /* 0x020fe40003f4d000 */
[----:B------:R-:W-:Y:S02]  /*08f0*/  @!P4 IMAD.MOV R6, RZ, RZ, R10 ;  /* 0x000000ffff06c224 */ /* 0x000fe400078e020a */
[----:B------:R-:W-:Y:S01]  /*0900*/  @P4 FADD R0, R0, R3 ;  /* 0x0000000300004221 */ /* 0x000fe20000000000 */
[----:B0-----:R-:W-:Y:S01]  /*0910*/  FSETP.NEU.AND P5, PT, R7, RZ, PT ;  /* 0x000000ff0700720b */ /* 0x001fe20003fad000 */
[----:B------:R-:W0:Y:S01]  /*0920*/  LDS R3, [R2+0x110] ;  /* 0x0001100002037984 */ /* 0x000e220000000800 */
[----:B------:R-:W-:Y:S02]  /*0930*/  IADD3 R10, PT, PT, R6, 0x1, RZ ;  /* 0x00000001060a7810 */ /* 0x000fe40007ffe0ff */
[----:B------:R-:W-:-:S02]  /*0940*/  FSETP.NEU.AND P3, PT, R21, RZ, PT ;  /* 0x000000ff1500720b */ /* 0x000fc40003f6d000 */
[----:B------:R-:W-:-:S07]  /*0950*/  FSETP.NEU.AND P4, PT, R19, RZ, PT ;  /* 0x000000ff1300720b */ /* 0x000fce0003f8d000 */
[----:B------:R-:W-:Y:S02]  /*0960*/  @!P5 IMAD.MOV R10, RZ, RZ, R6 ;  /* 0x000000ffff0ad224 */ /* 0x000fe400078e0206 */
[----:B------:R-:W-:Y:S01]  /*0970*/  @P5 FADD R0, R0, R7 ;  /* 0x0000000700005221 */ /* 0x000fe20000000000 */
[----:B-1----:R-:W-:Y:S01]  /*0980*/  FSETP.NEU.AND P5, PT, R15, RZ, PT ;  /* 0x000000ff0f00720b */ /* 0x002fe20003fad000 */
[----:B------:R-:W1:Y:S01]  /*0990*/  LDS R7, [R2+0x114] ;  /* 0x0001140002077984 */ /* 0x000e620000000800 */
[----:B------:R-:W-:Y:S01]  /*09a0*/  IADD3 R6, PT, PT, R10, 0x1, RZ ;  /* 0x000000010a067810 */ /* 0x000fe20007ffe0ff */
[----:B------:R-:W-:Y:S02]  /*09b0*/  @!P6 IMAD.MOV R6, RZ, RZ, R10 ;  /* 0x000000ffff06e224 */ /* 0x000fe400078e020a */
[----:B------:R-:W-:Y:S01]  /*09c0*/  @P6 FADD R0, R0, R25 ;  /* 0x0000001900006221 */ /* 0x000fe20000000000 */
[----:B------:R-:W-:Y:S01]  /*09d0*/  FSETP.NEU.AND P6, PT, R13, RZ, PT ;  /* 0x000000ff0d00720b */ /* 0x000fe20003fcd000 */
[----:B------:R-:W4:Y:S01]  /*09e0*/  LDS R25, [R2+0x118] ;  /* 0x0001180002197984 */ /* 0x000f220000000800 */
[----:B------:R-:W-:Y:S01]  /*09f0*/  IADD3 R10, PT, PT, R6, 0x1, RZ ;  /* 0x00000001060a7810 */ /* 0x000fe20007ffe0ff */
[----:B------:R-:W-:-:S02]  /*0a00*/  @!P0 IMAD.MOV R10, RZ, RZ, R6 ;  /* 0x000000ffff0a8224 */ /* 0x000fc400078e0206 */
[----:B------:R-:W-:Y:S01]  /*0a10*/  @P0 FADD R0, R0, R29 ;  /* 0x0000001d00000221 */ /* 0x000fe20000000000 */
[----:B--2---:R-:W-:Y:S01]  /*0a20*/  FSETP.NEU.AND P0, PT, R11, RZ, PT ;  /* 0x000000ff0b00720b */ /* 0x004fe20003f0d000 */
[----:B------:R-:W2:Y:S01]  /*0a30*/  LDS R29, [R2+0x11c] ;  /* 0x00011c00021d7984 */ /* 0x000ea20000000800 */
[----:B------:R-:W-:Y:S01]  /*0a40*/  IADD3 R6, PT, PT, R10, 0x1, RZ ;  /* 0x000000010a067810 */ /* 0x000fe20007ffe0ff */
[----:B------:R-:W-:Y:S02]  /*0a50*/  @!P1 IMAD.MOV R6, RZ, RZ, R10 ;  /* 0x000000ffff069224 */ /* 0x000fe400078e020a */
[----:B------:R-:W-:Y:S01]  /*0a60*/  @P1 FADD R0, R0, R27 ;  /* 0x0000001b00001221 */ /* 0x000fe20000000000 */
[----:B---3--:R-:W-:Y:S01]  /*0a70*/  FSETP.NEU.AND P1, PT, R17, RZ, PT ;  /* 0x000000ff1100720b */ /* 0x008fe20003f2d000 */
[----:B------:R-:W3:Y:S01]  /*0a80*/  LDS R27, [R2+0x120] ;  /* 0x00012000021b7984 */ /* 0x000ee20000000800 */
[----:B------:R-:W-:Y:S01]  /*0a90*/  IADD3 R10, PT, PT, R6, 0x1, RZ ;  /* 0x00000001060a7810 */ /* 0x000fe20007ffe0ff */
[----:B------:R-:W-:-:S02]  /*0aa0*/  @!P2 IMAD.MOV R10, RZ, RZ, R6 ;  /* 0x000000ffff0aa224 */ /* 0x000fc400078e0206 */
[----:B------:R-:W-:Y:S02]  /*0ab0*/  @P2 FADD R0, R0, R23 ;  /* 0x0000001700002221 */ /* 0x000fe40000000000 */
[----:B------:R-:W5:Y:S01]  /*0ac0*/  LDS R23, [R2+0x160] ;  /* 0x0001600002177984 */ /* 0x000f620000000800 */
[----:B0-----:R-:W-:Y:S01]  /*0ad0*/  FSETP.NEU.AND P2, PT, R3, RZ, PT ;  /* 0x000000ff0300720b */ /* 0x001fe20003f4d000 */
[----:B------:R-:W-:Y:S01]  /*0ae0*/  @P3 FADD R0, R0, R21 ;  /* 0x0000001500003221 */ /* 0x000fe20000000000 */
[----:B------:R-:W-:Y:S01]  /*0af0*/  IADD3 R6, PT, PT, R10, 0x1, RZ ;  /* 0x000000010a067810 */ /* 0x000fe20007ffe0ff */
[----:B------:R-:W-:Y:S01]  /*0b00*/  @!P3 IMAD.MOV R6, RZ, RZ, R10 ;  /* 0x000000ffff06b224 */ /* 0x000fe200078e020a */
[----:B------:R-:W0:Y:S01]  /*0b10*/  LDS R21, [R2+0x164] ;  /* 0x0001640002157984 */ /* 0x000e220000000800 */
[----:B------:R-:W-:-:S03]  /*0b20*/  @P4 FADD R0, R0, R19 ;  /* 0x0000001300004221 */ /* 0x000fc60000000000 */
[----:B------:R-:W-:Y:S01]  /*0b30*/  IADD3 R10, PT, PT, R6, 0x1, RZ ;  /* 0x00000001060a7810 */ /* 0x000fe20007ffe0ff */
[----:B------:R-:W-:Y:S01]  /*0b40*/  @!P4 IMAD.MOV R10, RZ, RZ, R6 ;  /* 0x000000ffff0ac224 */ /* 0x000fe200078e0206 */
[----:B------:R-:W0:Y:S01]  /*0b50*/  LDS R19, [R2+0x168] ;  /* 0x0001680002137984 */ /* 0x000e220000000800 */
[----:B------:R-:W-:-:S03]  /*0b60*/  @P5 FADD R0, R0, R15 ;  /* 0x0000000f00005221 */ /* 0x000fc60000000000 */
[----:B------:R-:W-:Y:S01]  /*0b70*/  IADD3 R6, PT, PT, R10, 0x1, RZ ;  /* 0x000000010a067810 */ /* 0x000fe20007ffe0ff */
[----:B------:R-:W-:Y:S01]  /*0b80*/  @!P5 IMAD.MOV R6, RZ, RZ, R10 ;  /* 0x000000ffff06d224 */ /* 0x000fe200078e020a */
[----:B-1----:R-:W-:Y:S01]  /*0b90*/  FSETP.NEU.AND P3, PT, R7, RZ, PT ;  /* 0x000000ff0700720b */ /* 0x002fe20003f6d000 */
[----:B------:R-:W1:Y:S01]  /*0ba0*/  LDS R15, [R2+0x16c] ;  /* 0x00016c00020f7984 */ /* 0x000e620000000800 */
[----:B------:R-:W-:Y:S02]  /*0bb0*/  @P6 FADD R0, R0, R13 ;  /* 0x0000000d00006221 */ /* 0x000fe40000000000 */
[----:B------:R-:W-:Y:S01]  /*0bc0*/  IADD3 R10, PT, PT, R6, 0x1, RZ ;  /* 0x00000001060a7810 */ /* 0x000fe20007ffe0ff */
[----:B------:R-:W-:Y:S01]  /*0bd0*/  @!P6 IMAD.MOV R10, RZ, RZ, R6 ;  /* 0x000000ffff0ae224 */ /* 0x000fe200078e0206 */
[----:B----4-:R-:W-:Y:S01]  /*0be0*/  FSETP.NEU.AND P4, PT, R25, RZ, PT ;  /* 0x000000ff1900720b */ /* 0x010fe20003f8d000 */
[----:B------:R-:W4:Y:S01]  /*0bf0*/  LDS R13, [R2+0x170] ;  /* 0x00017000020d7984 */ /* 0x000f220000000800 */
[----:B------:R-:W-:-:S02]  /*0c00*/  @P0 FADD R0, R0, R11 ;  /* 0x0000000b00000221 */ /* 0x000fc40000000000 */
[----:B------:R-:W-:Y:S01]  /*0c10*/  IADD3 R6, PT, PT, R10, 0x1, RZ ;  /* 0x000000010a067810 */ /* 0x000fe20007ffe0ff */
[----:B------:R-:W-:Y:S01]  /*0c20*/  @!P0 IMAD.MOV R6, RZ, RZ, R10 ;  /* 0x000000ffff068224 */ /* 0x000fe200078e020a */
[----:B--2---:R-:W-:Y:S01]  /*0c30*/  FSETP.NEU.AND P5, PT, R29, RZ, PT ;  /* 0x000000ff1d00720b */ /* 0x004fe20003fad000 */
[----:B------:R-:W2:Y:S01]  /*0c40*/  LDS R11, [R2+0x174] ;  /* 0x00017400020b7984 */ /* 0x000ea20000000800 */
[----:B------:R-:W-:Y:S02]  /*0c50*/  @P1 FADD R0, R0, R17 ;  /* 0x0000001100001221 */ /* 0x000fe40000000000 */
[----:B------:R-:W-:Y:S01]  /*0c60*/  IADD3 R10, PT, PT, R6, 0x1, RZ ;  /* 0x00000001060a7810 */ /* 0x000fe20007ffe0ff */
[----:B------:R-:W-:Y:S01]  /*0c70*/  @!P1 IMAD.MOV R10, RZ, RZ, R6 ;  /* 0x000000ffff0a9224 */ /* 0x000fe200078e0206 */
[----:B---3--:R-:W-:Y:S01]  /*0c80*/  FSETP.NEU.AND P6, PT, R27, RZ, PT ;  /* 0x000000ff1b00720b */ /* 0x008fe20003fcd000 */
[----:B------:R-:W3:Y:S01]  /*0c90*/  LDS R17, [R2+0x178] ;  /* 0x0001780002117984 */ /* 0x000ee20000000800 */
[----:B------:R-:W-:-:S02]  /*0ca0*/  @P2 FADD R0, R0, R3 ;  /* 0x0000000300002221 */ /* 0x000fc40000000000 */
[----:B------:R-:W-:Y:S01]  /*0cb0*/  IADD3 R6, PT, PT, R10, 0x1, RZ ;  /* 0x000000010a067810 */ /* 0x000fe20007ffe0ff */
[----:B------:R-:W-:Y:S01]  /*0cc0*/  @!P2 IMAD.MOV R6, RZ, RZ, R10 ;  /* 0x000000ffff06a224 */ /* 0x000fe200078e020a */
[----:B-----5:R-:W-:Y:S01]  /*0cd0*/  FSETP.NEU.AND P0, PT, R23, RZ, PT ;  /* 0x000000ff1700720b */ /* 0x020fe20003f0d000 */
[----:B------:R-:W5:Y:S01]  /*0ce0*/  LDS R3, [R2+0x1b8] ;  /* 0x0001b80002037984 */ /* 0x000f620000000800 */
[----:B------:R-:W-:Y:S02]  /*0cf0*/  @P3 FADD R0, R0, R7 ;  /* 0x0000000700003221 */ /* 0x000fe40000000000 */
[----:B------:R-:W-:Y:S01]  /*0d00*/  IADD3 R10, PT, PT, R6, 0x1, RZ ;  /* 0x00000001060a7810 */ /* 0x000fe20007ffe0ff */
[----:B------:R-:W-:Y:S01]  /*0d10*/  @!P3 IMAD.MOV R10, RZ, RZ, R6 ;  /* 0x000000ffff0ab224 */ /* 0x000fe200078e0206 */
[----:B0-----:R-:W-:Y:S01]  /*0d20*/  FSETP.NEU.AND P1, PT, R21, RZ, PT ;  /* 0x000000ff1500720b */ /* 0x001fe20003f2d000 */
[----:B------:R-:W0:Y:S01]  /*0d30*/  LDS R7, [R2+0x1bc] ;  /* 0x0001bc0002077984 */ /* 0x000e220000000800 */
[----:B------:R-:W-:-:S02]  /*0d40*/  @P4 FADD R0, R0, R25 ;  /* 0x0000001900004221 */ /* 0x000fc40000000000 */
[----:B------:R-:W-:Y:S01]  /*0d50*/  IADD3 R6, PT, PT, R10, 0x1, RZ ;  /* 0x000000010a067810 */ /* 0x000fe20007ffe0ff */
[----:B------:R-:W-:Y:S01]  /*0d60*/  @!P4 IMAD.MOV R6, RZ, RZ, R10 ;  /* 0x000000ffff06c224 */ /* 0x000fe200078e020a */
[----:B------:R-:W-:Y:S01]  /*0d70*/  FSETP.NEU.AND P2, PT, R19, RZ, PT ;  /* 0x000000ff1300720b */ /* 0x000fe20003f4d000 */
[----:B------:R-:W0:Y:S01]  /*0d80*/  LDS R25, [R2+0x1c0] ;  /* 0x0001c00002197984 */ /* 0x000e220000000800 */
[----:B------:R-:W-:Y:S02]  /*0d90*/  @P5 FADD R0, R0, R29 ;  /* 0x0000001d00005221 */ /* 0x000fe40000000000 */
[----:B------:R-:W-:Y:S01]  /*0da0*/  IADD3 R10, PT, PT, R6, 0x1, RZ ;  /* 0x00000001060a7810 */ /* 0x000fe20007ffe0ff */
[----:B------:R-:W-:Y:S01]  /*0db0*/  @!P5 IMAD.MOV R10, RZ, RZ, R6 ;  /* 0x000000ffff0ad224 */ /* 0x000fe200078e0206 */
[----:B-1----:R-:W-:Y:S01]  /*0dc0*/  FSETP.NEU.AND P3, PT, R15, RZ, PT ;  /* 0x000000ff0f00720b */ /* 0x002fe20003f6d000 */
[----:B------:R-:W1:Y:S01]  /*0dd0*/  LDS R29, [R2+0x1c4] ;  /* 0x0001c400021d7984 */ /* 0x000e620000000800 */
[----:B------:R-:W-:-:S02]  /*0de0*/  @P6 FADD R0, R0, R27 ;  /* 0x0000001b00006221 */ /* 0x000fc40000000000 */
[----:B------:R-:W-:Y:S01]  /*0df0*/  IADD3 R6, PT, PT, R10, 0x1, RZ ;  /* 0x000000010a067810 */ /* 0x000fe20007ffe0ff */
[----:B------:R-:W-:Y:S01]  /*0e00*/  @!P6 IMAD.MOV R6, RZ, RZ, R10 ;  /* 0x000000ffff06e224 */ /* 0x000fe200078e020a */
[----:B----4-:R-:W-:Y:S01]  /*0e10*/  FSETP.NEU.AND P4, PT, R13, RZ, PT ;  /* 0x000000ff0d00720b */ /* 0x010fe20003f8d000 */
[----:B------:R-:W4:Y:S01]  /*0e20*/  LDS R27, [R2+0x1c8] ;  /* 0x0001c800021b7984 */ /* 0x000f220000000800 */
[----:B------:R-:W-:Y:S02]  /*0e30*/  @P0 FADD R0, R0, R23 ;  /* 0x0000001700000221 */ /* 0x000fe40000000000 */
[----:B------:R-:W-:Y:S01]  /*0e40*/  IADD3 R10, PT, PT, R6, 0x1, RZ ;  /* 0x00000001060a7810 */ /* 0x000fe20007ffe0ff */
[----:B------:R-:W-:Y:S01]  /*0e50*/  @!P0 IMAD.MOV R10, RZ, RZ, R6 ;  /* 0x000000ffff0a8224 */ /* 0x000fe200078e0206 */
[----:B--2---:R-:W-:Y:S01]  /*0e60*/  FSETP.NEU.AND P5, PT, R11, RZ, PT ;  /* 0x000000ff0b00720b */ /* 0x004fe20003fad000 */
[----:B------:R-:W2:Y:S01]  /*0e70*/  LDS R23, [R2+0x1cc] ;  /* 0x0001cc0002177984 */ /* 0x000ea20000000800 */
[----:B------:R-:W-:-:S02]  /*0e80*/  @P1 FADD R0, R0, R21 ;  /* 0x0000001500001221 */ /* 0x000fc40000000000 */
[----:B------:R-:W-:Y:S01]  /*0e90*/  IADD3 R6, PT, PT, R10, 0x1, RZ ;  /* 0x000000010a067810 */ /* 0x000fe20007ffe0ff */
[----:B------:R-:W-:Y:S01]  /*0ea0*/  @!P1 IMAD.MOV R6, RZ, RZ, R10 ;  /* 0x000000ffff069224 */ /* 0x000fe200078e020a */
[----:B---3--:R-:W-:Y:S01]  /*0eb0*/  FSETP.NEU.AND P6, PT, R17, RZ, PT ;  /* 0x000000ff1100720b */ /* 0x008fe20003fcd000 */
[----:B------:R-:W3:Y:S01]  /*0ec0*/  LDS R21, [R2+0x1d0] ;  /* 0x0001d00002157984 */ /* 0x000ee20000000800 */
[----:B------:R-:W-:Y:S02]  /*0ed0*/  @P2 FADD R0, R0, R19 ;  /* 0x0000001300002221 */ /* 0x000fe40000000000 */
[----:B------:R-:W-:Y:S01]  /*0ee0*/  IADD3 R10, PT, PT, R6, 0x1, RZ ;  /* 0x00000001060a7810 */ /* 0x000fe20007ffe0ff */
[----:B------:R-:W-:Y:S01]  /*0ef0*/  @!P2 IMAD.MOV R10, RZ, RZ, R6 ;  /* 0x000000ffff0aa224 */ /* 0x000fe200078e0206 */
[----:B-----5:R-:W-:Y:S01]  /*0f00*/  FSETP.NEU.AND P0, PT, R3, RZ, PT ;  /* 0x000000ff0300720b */ /* 0x020fe20003f0d000 */
[----:B------:R-:W5:Y:S01]  /*0f10*/  LDS R19, [R2+0x210] ;  /* 0x0002100002137984 */ /* 0x000f620000000800 */
[----:B------:R-:W-:-:S02]  /*0f20*/  @P3 FADD R0, R0, R15 ;  /* 0x0000000f00003221 */ /* 0x000fc40000000000 */
[----:B------:R-:W-:Y:S01]  /*0f30*/  IADD3 R6, PT, PT, R10, 0x1, RZ ;  /* 0x000000010a067810 */ /* 0x000fe20007ffe0ff */
[----:B------:R-:W-:Y:S01]  /*0f40*/  @!P3 IMAD.MOV R6, RZ, RZ, R10 ;  /* 0x000000ffff06b224 */ /* 0x000fe200078e020a */
[----:B0-----:R-:W-:Y:S01]  /*0f50*/  FSETP.NEU.AND P1, PT, R7, RZ, PT ;  /* 0x000000ff0700720b */ /* 0x001fe20003f2d000 */
[----:B------:R-:W0:Y:S01]  /*0f60*/  LDS R15, [R2+0x214] ;  /* 0x00021400020f7984 */ /* 0x000e220000000800 */
[----:B------:R-:W-:Y:S02]  /*0f70*/  @P4 FADD R0, R0, R13 ;  /* 0x0000000d00004221 */ /* 0x000fe40000000000 */
[----:B------:R-:W-:Y:S01]  /*0f80*/  IADD3 R10, PT, PT, R6, 0x1, RZ ;  /* 0x00000001060a7810 */ /* 0x000fe20007ffe0ff */
[----:B------:R-:W-:Y:S01]  /*0f90*/  @!P4 IMAD.MOV R10, RZ, RZ, R6 ;  /* 0x000000ffff0ac224 */ /* 0x000fe200078e0206 */
[----:B------:R-:W-:Y:S01]  /*0fa0*/  FSETP.NEU.AND P2, PT, R25, RZ, PT ;  /* 0x000000ff1900720b */ /* 0x000fe20003f4d000 */
[----:B------:R-:W0:Y:S01]  /*0fb0*/  LDS R13, [R2+0x218] ;  /* 0x00021800020d7984 */ /* 0x000e220000000800 */
[----:B------:R-:W-:-:S02]  /*0fc0*/  @P5 FADD R0, R0, R11 ;  /* 0x0000000b00005221 */ /* 0x000fc40000000000 */
        /* <DEDUP_REMOVED lines=18> */
[----:B------:R-:W-:-:S03]  /*10f0*/  @P2 FADD R0, R0, R25 ;  /* 0x0000001900002221 */ /* 0x000fc60000000000 */
[----:B------:R-:W-:Y:S01]  /*1100*/  IADD3 R6, PT, PT, R10, 0x1, RZ ;  /* 0x000000010a067810 */ /* 0x000fe20007ffe0ff */
[----:B------:R-:W-:Y:S01]  /*1110*/  @!P2 IMAD.MOV R6, RZ, RZ, R10 ;  /* 0x000000ffff06a224 */ /* 0x000fe200078e020a */
[----:B-----5:R-:W-:Y:S01]  /*1120*/  FSETP.NEU.AND P0, PT, R19, RZ, PT ;  /* 0x000000ff1300720b */ /* 0x020fe20003f0d000 */
[----:B------:R-:W-:-:S03]  /*1130*/  @P3 FADD R0, R0, R29 ;  /* 0x0000001d00003221 */ /* 0x000fc60000000000 */
[----:B------:R-:W-:Y:S01]  /*1140*/  IADD3 R10, PT, PT, R6, 0x1, RZ ;  /* 0x00000001060a7810 */ /* 0x000fe20007ffe0ff */
[----:B------:R-:W-:Y:S01]  /*1150*/  @!P3 IMAD.MOV R10, RZ, RZ, R6 ;  /* 0x000000ffff0ab224 */ /* 0x000fe200078e0206 */
[----:B0-----:R-:W-:Y:S01]  /*1160*/  FSETP.NEU.AND P1, PT, R15, RZ, PT ;  /* 0x000000ff0f00720b */ /* 0x001fe20003f2d000 */
[----:B------:R-:W-:-:S03]  /*1170*/  @P4 FADD R0, R0, R27 ;  /* 0x0000001b00004221 */ /* 0x000fc60000000000 */
[----:B------:R-:W-:Y:S01]  /*1180*/  IADD3 R6, PT, PT, R10, 0x1, RZ ;  /* 0x000000010a067810 */ /* 0x000fe20007ffe0ff */
[----:B------:R-:W-:Y:S01]  /*1190*/  @!P4 IMAD.MOV R6, RZ, RZ, R10 ;  /* 0x000000ffff06c224 */ /* 0x000fe200078e020a */
[----:B------:R-:W-:Y:S01]  /*11a0*/  FSETP.NEU.AND P2, PT, R13, RZ, PT ;  /* 0x000000ff0d00720b */ /* 0x000fe20003f4d000 */
[----:B------:R-:W-:-:S03]  /*11b0*/  @P5 FADD R0, R0, R23 ;  /* 0x0000001700005221 */ /* 0x000fc60000000000 */
[----:B------:R-:W-:Y:S01]  /*11c0*/  IADD3 R10, PT, PT, R6, 0x1, RZ ;  /* 0x00000001060a7810 */ /* 0x000fe20007ffe0ff */
[----:B------:R-:W-:Y:S01]  /*11d0*/  @!P5 IMAD.MOV R10, RZ, RZ, R6 ;  /* 0x000000ffff0ad224 */ /* 0x000fe200078e0206 */
[----:B-1----:R-:W-:Y:S01]  /*11e0*/  FSETP.NEU.AND P3, PT, R11, RZ, PT ;  /* 0x000000ff0b00720b */ /* 0x002fe20003f6d000 */
[----:B------:R-:W-:-:S03]  /*11f0*/  @P6 FADD R0, R0, R21 ;  /* 0x0000001500006221 */ /* 0x000fc60000000000 */
[----:B------:R-:W-:Y:S01]  /*1200*/  IADD3 R6, PT, PT, R10, 0x1, RZ ;  /* 0x000000010a067810 */ /* 0x000fe20007ffe0ff */
[----:B------:R-:W-:Y:S01]  /*1210*/  @!P6 IMAD.MOV R6, RZ, RZ, R10 ;  /* 0x000000ffff06e224 */ /* 0x000fe200078e020a */
[----:B----4-:R-:W-:Y:S01]  /*1220*/  FSETP.NEU.AND P4, PT, R17, RZ, PT ;  /* 0x000000ff1100720b */ /* 0x010fe20003f8d000 */
[----:B------:R0:W1:Y:S01]  /*1230*/  LDS R10, [R2+0x228] ;  /* 0x00022800020a7984 */ /* 0x0000620000000800 */
[----:B------:R-:W-:Y:S02]  /*1240*/  @P0 FADD R0, R0, R19 ;  /* 0x0000001300000221 */ /* 0x000fe40000000000 */
[----:B------:R-:W-:Y:S01]  /*1250*/  IADD3 R7, PT, PT, R6, 0x1, RZ ;  /* 0x0000000106077810 */ /* 0x000fe20007ffe0ff */
[----:B------:R-:W-:Y:S01]  /*1260*/  @!P0 IMAD.MOV R7, RZ, RZ, R6 ;  /* 0x000000ffff078224 */ /* 0x000fe200078e0206 */
[----:B--2---:R-:W-:Y:S01]  /*1270*/  FSETP.NEU.AND P5, PT, R3, RZ, PT ;  /* 0x000000ff0300720b */ /* 0x004fe20003fad000 */
[----:B------:R-:W-:-:S03]  /*1280*/  @P1 FADD R0, R0, R15 ;  /* 0x0000000f00001221 */ /* 0x000fc60000000000 */
[----:B------:R-:W-:Y:S01]  /*1290*/  IADD3 R6, PT, PT, R7, 0x1, RZ ;  /* 0x0000000107067810 */ /* 0x000fe20007ffe0ff */
[----:B------:R-:W-:Y:S02]  /*12a0*/  @!P1 IMAD.MOV R6, RZ, RZ, R7 ;  /* 0x000000ffff069224 */ /* 0x000fe400078e0207 */
[----:B------:R-:W-:-:S03]  /*12b0*/  @P2 FADD R0, R0, R13 ;  /* 0x0000000d00002221 */ /* 0x000fc60000000000 */
[----:B------:R-:W-:Y:S01]  /*12c0*/  IADD3 R7, PT, PT, R6, 0x1, RZ ;  /* 0x0000000106077810 */ /* 0x000fe20007ffe0ff */
[----:B------:R-:W-:Y:S02]  /*12d0*/  @!P2 IMAD.MOV R7, RZ, RZ, R6 ;  /* 0x000000ffff07a224 */ /* 0x000fe400078e0206 */
[----:B------:R-:W-:-:S03]  /*12e0*/  @P3 FADD R0, R0, R11 ;  /* 0x0000000b00003221 */ /* 0x000fc60000000000 */
[----:B0-----:R-:W-:Y:S01]  /*12f0*/  IADD3 R2, PT, PT, R7, 0x1, RZ ;  /* 0x0000000107027810 */ /* 0x001fe20007ffe0ff */
[----:B------:R-:W-:Y:S02]  /*1300*/  @!P3 IMAD.MOV R2, RZ, RZ, R7 ;  /* 0x000000ffff02b224 */ /* 0x000fe400078e0207 */
[----:B------:R-:W-:-:S03]  /*1310*/  @P4 FADD R0, R0, R17 ;  /* 0x0000001100004221 */ /* 0x000fc60000000000 */
[----:B------:R-:W-:Y:S01]  /*1320*/  IADD3 R6, PT, PT, R2, 0x1, RZ ;  /* 0x0000000102067810 */ /* 0x000fe20007ffe0ff */
[----:B------:R-:W-:Y:S02]  /*1330*/  @!P4 IMAD.MOV R6, RZ, RZ, R2 ;  /* 0x000000ffff06c224 */ /* 0x000fe400078e0202 */
[----:B------:R-:W-:-:S03]  /*1340*/  @P5 FADD R0, R0, R3 ;  /* 0x0000000300005221 */ /* 0x000fc60000000000 */
[----:B------:R-:W-:Y:S01]  /*1350*/  IADD3 R7, PT, PT, R6, 0x1, RZ ;  /* 0x0000000106077810 */ /* 0x000fe20007ffe0ff */
[----:B------:R-:W-:-:S05]  /*1360*/  @!P5 IMAD.MOV R7, RZ, RZ, R6 ;  /* 0x000000ffff07d224 */ /* 0x000fca00078e0206 */
[----:B------:R-:W-:Y:S02]  /*1370*/  IADD3 R2, PT, PT, R7, 0x1, RZ ;  /* 0x0000000107027810 */ /* 0x000fe40007ffe0ff */
[----:B-1----:R-:W-:-:S13]  /*1380*/  FSETP.NEU.AND P6, PT, R10, RZ, PT ;  /* 0x000000ff0a00720b */ /* 0x002fda0003fcd000 */
[----:B------:R-:W-:Y:S02]  /*1390*/  @!P6 IMAD.MOV R2, RZ, RZ, R7 ;  /* 0x000000ffff02e224 */ /* 0x000fe400078e0207 */
[----:B------:R-:W-:-:S03]  /*13a0*/  @P6 FADD R0, R0, R10 ;  /* 0x0000000a00006221 */ /* 0x000fc60000000000 */
[----:B------:R-:W-:-:S04]  /*13b0*/  I2FP.F32.U32 R7, R2 ;  /* 0x0000000200077245 */ /* 0x000fc80000201000 */
[----:B------:R-:W0:Y:S08]  /*13c0*/  MUFU.RCP R2, R7 ;  /* 0x0000000700027308 */ /* 0x000e300000001000 */
[----:B------:R-:W1:Y:S01]  /*13d0*/  FCHK P0, R0, R7 ;  /* 0x0000000700007302 */ /* 0x000e620000000000 */
[----:B0-----:R-:W-:-:S04]  /*13e0*/  FFMA R3, -R7, R2, 1 ;  /* 0x3f80000007037423 */ /* 0x001fc80000000102 */
[----:B------:R-:W-:-:S04]  /*13f0*/  FFMA R3, R2, R3, R2 ;  /* 0x0000000302037223 */ /* 0x000fc80000000002 */
[----:B------:R-:W-:-:S04]  /*1400*/  FFMA R6, R0, R3, RZ ;  /* 0x0000000300067223 */ /* 0x000fc800000000ff */
[----:B------:R-:W-:-:S04]  /*1410*/  FFMA R2, -R7, R6, R0 ;  /* 0x0000000607027223 */ /* 0x000fc80000000100 */
[----:B------:R-:W-:Y:S01]  /*1420*/  FFMA R6, R3, R2, R6 ;  /* 0x0000000203067223 */ /* 0x000fe20000000006 */
[----:B-1----:R-:W-:Y:S06]  /*1430*/  @!P0 BRA `(.L_x_4) ;  /* 0x0000000000148947 */ /* 0x002fec0003800000 */
[----:B------:R-:W-:Y:S01]  /*1440*/  MOV R2, R0 ;  /* 0x0000000000027202 */ /* 0x000fe20000000f00 */
[----:B------:R-:W-:Y:S01]  /*1450*/  IMAD.MOV.U32 R3, RZ, RZ, R7 ;  /* 0x000000ffff037224 */ /* 0x000fe200078e0007 */
[----:B------:R-:W-:-:S07]  /*1460*/  MOV R12, 0x1480 ;  /* 0x00001480000c7802 */ /* 0x000fce0000000f00 */
[----:B------:R-:W-:Y:S05]  /*1470*/  CALL.REL.NOINC `($__internal_2_$__cuda_sm3x_div_rn_noftz_f32_slowpath) ;  /* 0x000000a800e07944 */ /* 0x000fea0003c00000 */
[----:B------:R-:W-:-:S07]  /*1480*/  MOV R6, R10 ;  /* 0x0000000a00067202 */ /* 0x000fce0000000f00 */
.L_x_4:
[----:B------:R-:W-:Y:S05]  /*1490*/  BSYNC.RECONVERGENT B2 ;  /* 0x0000000000027941 */ /* 0x000fea0003800200 */
.L_x_3:
[----:B------:R-:W-:Y:S01]  /*14a0*/  IMAD R3, R9, 0x16, R8 ;  /* 0x0000001609037824 */ /* 0x000fe200078e0208 */
[----:B------:R-:W-:Y:S01]  /*14b0*/  BSSY.RECONVERGENT B2, `(.L_x_5) ;  /* 0x0000136000027945 */ /* 0x000fe20003800200 */
[----:B------:R-:W-:-:S03]  /*14c0*/  IMAD.MOV.U32 R2, RZ, RZ, 0x2 ;  /* 0x00000002ff027424 */ /* 0x000fc600078e00ff */
[----:B------:R-:W-:-:S05]  /*14d0*/  LEA R3, R3, UR4, 0x2 ;  /* 0x0000000403037c11 */ /* 0x000fca000f8e10ff */
[----:B------:R-:W0:Y:S04]  /*14e0*/  LDS R23, [R3+0x4] ;  /* 0x0000040003177984 */ /* 0x000e280000000800 */
        /* <DEDUP_REMOVED lines=11> */
[--C-:B------:R-:W-:Y:S01]  /*15a0*/  FADD R23, R23, -R6.reuse ;  /* 0x8000000617177221 */ /* 0x100fe20000000000 */
[----:B-1----:R-:W-:Y:S02]  /*15b0*/  FSETP.NEU.AND P0, PT, R7, RZ, PT ;  /* 0x000000ff0700720b */ /* 0x002fe40003f0d000 */
[----:B------:R-:W1:Y:S01]  /*15c0*/  LDS R9, [R3+0x68] ;  /* 0x0000680003097984 */ /* 0x000e620000000800 */
[----:B------:R-:W-:Y:S02]  /*15d0*/  SEL R0, RZ, 0x1, !P1 ;  /* 0x00000001ff007807 */ /* 0x000fe40004800000 */
[C---:B--2---:R-:W-:Y:S01]  /*15e0*/  FSETP.NEU.AND P2, PT, R27.reuse, RZ, PT ;  /* 0x000000ff1b00720b */ /* 0x044fe20003f4d000 */
[--C-:B------:R-:W-:Y:S01]  /*15f0*/  FADD R27, R27, -R6.reuse ;  /* 0x800000061b1b7221 */ /* 0x100fe20000000000 */
[C---:B---3--:R-:W-:Y:S01]  /*1600*/  FSETP.NEU.AND P3, PT, R29.reuse, RZ, PT ;  /* 0x000000ff1d00720b */ /* 0x048fe20003f6d000 */
[----:B------:R-:W-:Y:S01]  /*1610*/  FADD R29, R29, -R6 ;  /* 0x800000061d1d7221 */ /* 0x000fe20000000000 */
[----:B------:R-:W-:-:S02]  /*1620*/  @!P1 IADD3 R2, PT, PT, RZ, 0x1, RZ ;  /* 0x00000001ff029810 */ /* 0x000fc40007ffe0ff */
[C---:B----4-:R-:W-:Y:S02]  /*1630*/  FSETP.NEU.AND P4, PT, R25.reuse, RZ, PT ;  /* 0x000000ff1900720b */ /* 0x050fe40003f8d000 */
[----:B------:R-:W-:Y:S02]  /*1640*/  @!P0 IMAD.MOV R2, RZ, RZ, R0 ;  /* 0x000000ffff028224 */ /* 0x000fe400078e0200 */
[--C-:B------:R-:W-:Y:S01]  /*1650*/  FADD R25, R25, -R6.reuse ;  /* 0x8000000619197221 */ /* 0x100fe20000000000 */
[C---:B-----5:R-:W-:Y:S01]  /*1660*/  FSETP.NEU.AND P5, PT, R21.reuse, RZ, PT ;  /* 0x000000ff1500720b */ /* 0x060fe20003fad000 */
[----:B------:R-:W-:Y:S01]  /*1670*/  FADD R21, R21, -R6 ;  /* 0x8000000615157221 */ /* 0x000fe20000000000 */
[----:B------:R-:W-:Y:S01]  /*1680*/  IADD3 R0, PT, PT, R2, 0x1, RZ ;  /* 0x0000000102007810 */ /* 0x000fe20007ffe0ff */
[----:B------:R-:W-:Y:S01]  /*1690*/  @!P2 IMAD.MOV R0, RZ, RZ, R2 ;  /* 0x000000ffff00a224 */ /* 0x000fe200078e0202 */
[C---:B------:R-:W-:Y:S01]  /*16a0*/  FSETP.NEU.AND P6, PT, R19.reuse, RZ, PT ;  /* 0x000000ff1300720b */ /* 0x040fe20003fcd000 */
[----:B------:R-:W-:-:S03]  /*16b0*/  FADD R19, R19, -R6 ;  /* 0x8000000613137221 */ /* 0x000fc60000000000 */
[----:B------:R-:W-:Y:S01]  /*16c0*/  IADD3 R2, PT, PT, R0, 0x1, RZ ;  /* 0x0000000100027810 */ /* 0x000fe20007ffe0ff */
[----:B------:R-:W-:Y:S02]  /*16d0*/  @!P3 IMAD.MOV R2, RZ, RZ, R0 ;  /* 0x000000ffff02b224 */ /* 0x000fe400078e0200 */
[----:B------:R-:W-:Y:S02]  /*16e0*/  FADD R0, R7, -R6 ;  /* 0x8000000607007221 */ /* 0x000fe40000000000 */
[----:B------:R-:W2:Y:S02]  /*16f0*/  LDS R7, [R3+0x6c] ;  /* 0x00006c0003077984 */ /* 0x000ea40000000800 */
[----:B------:R-:W-:Y:S01]  /*1700*/  FFMA R0, R0, R0, RZ ;  /* 0x0000000000007223 */ /* 0x000fe200000000ff */
[----:B------:R-:W-:Y:S01]  /*1710*/  IADD3 R8, PT, PT, R2, 0x1, RZ ;  /* 0x0000000102087810 */ /* 0x000fe20007ffe0ff */
[----:B------:R-:W-:-:S03]  /*1720*/  @!P4 IMAD.MOV R8, RZ, RZ, R2 ;  /* 0x000000ffff08c224 */ /* 0x000fc600078e0202 */
[----:B------:R-:W-:Y:S02]  /*1730*/  FSEL R2, R0, RZ, P0 ;  /* 0x000000ff00027208 */ /* 0x000fe40000000000 */
[----:B------:R-:W-:Y:S01]  /*1740*/  IADD3 R10, PT, PT, R8, 0x1, RZ ;  /* 0x00000001080a7810 */ /* 0x000fe20007ffe0ff */
[----:B------:R-:W-:Y:S01]  /*1750*/  @!P5 IMAD.MOV R10, RZ, RZ, R8 ;  /* 0x000000ffff0ad224 */ /* 0x000fe200078e0208 */
[----:B------:R-:W-:Y:S01]  /*1760*/  FSETP.NEU.AND P0, PT, R17, RZ, PT ;  /* 0x000000ff1100720b */ /* 0x000fe20003f0d000 */
[----:B------:R-:W-:Y:S01]  /*1770*/  @P1 FFMA R2, R23, R23, R2 ;  /* 0x0000001717021223 */ /* 0x000fe20000000002 */
[----:B------:R-:W-:Y:S01]  /*1780*/  FSETP.NEU.AND P1, PT, R13, RZ, PT ;  /* 0x000000ff0d00720b */ /* 0x000fe20003f2d000 */
[----:B------:R-:W3:Y:S01]  /*1790*/  LDS R23, [R3+0x70] ;  /* 0x0000700003177984 */ /* 0x000ee20000000800 */
[----:B------:R-:W-:Y:S01]  /*17a0*/  IADD3 R0, PT, PT, R10, 0x1, RZ ;  /* 0x000000010a007810 */ /* 0x000fe20007ffe0ff */
[----:B------:R-:W-:Y:S01]  /*17b0*/  @P2 FFMA R2, R27, R27, R2 ;  /* 0x0000001b1b022223 */ /* 0x000fe20000000002 */
[----:B------:R-:W-:Y:S01]  /*17c0*/  @!P6 IMAD.MOV R0, RZ, RZ, R10 ;  /* 0x000000ffff00e224 */ /* 0x000fe200078e020a */
[----:B------:R-:W4:Y:S01]  /*17d0*/  LDS R27, [R3+0xb0] ;  /* 0x0000b000031b7984 */ /* 0x000f220000000800 */
[----:B------:R-:W-:Y:S01]  /*17e0*/  FSETP.NEU.AND P2, PT, R15, RZ, PT ;  /* 0x000000ff0f00720b */ /* 0x000fe20003f4d000 */
[----:B------:R-:W-:Y:S01]  /*17f0*/  @P3 FFMA R2, R29, R29, R2 ;  /* 0x0000001d1d023223 */ /* 0x000fe20000000002 */
[----:B0-----:R-:W-:Y:S01]  /*1800*/  FSETP.NEU.AND P3, PT, R11, RZ, PT ;  /* 0x000000ff0b00720b */ /* 0x001fe20003f6d000 */
[----:B------:R-:W0:Y:S01]  /*1810*/  LDS R29, [R3+0xb4] ;  /* 0x0000b400031d7984 */ /* 0x000e220000000800 */
[----:B------:R-:W-:Y:S01]  /*1820*/  IADD3 R8, PT, PT, R0, 0x1, RZ ;  /* 0x0000000100087810 */ /* 0x000fe20007ffe0ff */
[----:B------:R-:W-:-:S02]  /*1830*/  @!P0 IMAD.MOV R8, RZ, RZ, R0 ;  /* 0x000000ffff088224 */ /* 0x000fc400078e0200 */
[----:B------:R-:W-:Y:S01]  /*1840*/  @P4 FFMA R2, R25, R25, R2 ;  /* 0x0000001919024223 */ /* 0x000fe20000000002 */
[----:B-1----:R-:W-:Y:S01]  /*1850*/  FSETP.NEU.AND P4, PT, R9, RZ, PT ;  /* 0x000000ff0900720b */ /* 0x002fe20003f8d000 */
[----:B------:R-:W1:Y:S01]  /*1860*/  LDS R25, [R3+0xb8] ;  /* 0x0000b80003197984 */ /* 0x000e620000000800 */
[----:B------:R-:W-:Y:S01]  /*1870*/  FADD R17, R17, -R6 ;  /* 0x8000000611117221 */ /* 0x000fe20000000000 */
[----:B------:R-:W-:Y:S01]  /*1880*/  IADD3 R0, PT, PT, R8, 0x1, RZ ;  /* 0x0000000108007810 */ /* 0x000fe20007ffe0ff */
[----:B------:R-:W-:Y:S02]  /*1890*/  @!P1 IMAD.MOV R0, RZ, RZ, R8 ;  /* 0x000000ffff009224 */ /* 0x000fe400078e0208 */
[----:B------:R-:W-:Y:S01]  /*18a0*/  @P5 FFMA R2, R21, R21, R2 ;  /* 0x0000001515025223 */ /* 0x000fe20000000002 */
[--C-:B------:R-:W-:Y:S01]  /*18b0*/  FADD R13, R13, -R6.reuse ;  /* 0x800000060d0d7221 */ /* 0x100fe20000000000 */
[----:B------:R-:W5:Y:S01]  /*18c0*/  LDS R21, [R3+0xbc] ;  /* 0x0000bc0003157984 */ /* 0x000f620000000800 */
[----:B------:R-:W-:Y:S01]  /*18d0*/  FADD R15, R15, -R6 ;  /* 0x800000060f0f7221 */ /* 0x000fe20000000000 */
[----:B------:R-:W-:Y:S01]  /*18e0*/  IADD3 R8, PT, PT, R0, 0x1, RZ ;  /* 0x0000000100087810 */ /* 0x000fe20007ffe0ff */
[----:B------:R-:W-:-:S02]  /*18f0*/  @!P2 IMAD.MOV R8, RZ, RZ, R0 ;  /* 0x000000ffff08a224 */ /* 0x000fc400078e0200 */
[----:B------:R-:W-:Y:S01]  /*1900*/  @P6 FFMA R2, R19, R19, R2 ;  /* 0x0000001313026223 */ /* 0x000fe20000000002 */
[----:B------:R-:W-:Y:S01]  /*1910*/  FADD R11, R11, -R6 ;  /* 0x800000060b0b7221 */ /* 0x000fe20000000000 */
[----:B------:R-:W5:Y:S01]  /*1920*/  LDS R19, [R3+0xc0] ;  /* 0x0000c00003137984 */ /* 0x000f620000000800 */
[----:B--2---:R-:W-:Y:S01]  /*1930*/  FSETP.NEU.AND P5, PT, R7, RZ, PT ;  /* 0x000000ff0700720b */ /* 0x004fe20003fad000 */
[----:B------:R-:W-:Y:S01]  /*1940*/  @P0 FFMA R2, R17, R17, R2 ;  /* 0x0000001111020223 */ /* 0x000fe20000000002 */
[----:B------:R-:W-:Y:S01]  /*1950*/  IADD3 R0, PT, PT, R8, 0x1, RZ ;  /* 0x0000000108007810 */ /* 0x000fe20007ffe0ff */
[----:B------:R-:W-:Y:S01]  /*1960*/  @!P3 IMAD.MOV R0, RZ, RZ, R8 ;  /* 0x000000ffff00b224 */ /* 0x000fe200078e0208 */
[----:B------:R-:W2:Y:S01]  /*1970*/  LDS R17, [R3+0xc4] ;  /* 0x0000c40003117984 */ /* 0x000ea20000000800 */
[----:B------:R-:W-:Y:S01]  /*1980*/  @P1 FFMA R2, R13, R13, R2 ;  /* 0x0000000d0d021223 */ /* 0x000fe20000000002 */
[--C-:B------:R-:W-:Y:S01]  /*1990*/  FADD R9, R9, -R6.reuse ;  /* 0x8000000609097221 */ /* 0x100fe20000000000 */
[----:B------:R-:W-:Y:S01]  /*19a0*/  FADD R7, R7, -R6 ;  /* 0x8000000607077221 */ /* 0x000fe20000000000 */
[----:B------:R-:W-:Y:S01]  /*19b0*/  IADD3 R8, PT, PT, R0, 0x1, RZ ;  /* 0x0000000100087810 */ /* 0x000fe20007ffe0ff */
[----:B------:R-:W-:Y:S01]  /*19c0*/  @!P4 IMAD.MOV R8, RZ, RZ, R0 ;  /* 0x000000ffff08c224 */ /* 0x000fe200078e0200 */
[----:B------:R-:W2:Y:S01]  /*19d0*/  LDS R13, [R3+0xc8] ;  /* 0x0000c800030d7984 */ /* 0x000ea20000000800 */
[----:B------:R-:W-:Y:S01]  /*19e0*/  @P2 FFMA R2, R15, R15, R2 ;  /* 0x0000000f0f022223 */ /* 0x000fe20000000002 */
[----:B---3--:R-:W-:-:S02]  /*19f0*/  FSETP.NEU.AND P6, PT, R23, RZ, PT ;  /* 0x000000ff1700720b */ /* 0x008fc40003fcd000 */
[----:B------:R-:W3:Y:S01]  /*1a00*/  LDS R15, [R3+0x108] ;  /* 0x00010800030f7984 */ /* 0x000ee20000000800 */
[----:B------:R-:W-:Y:S01]  /*1a10*/  IADD3 R0, PT, PT, R8, 0x1, RZ ;  /* 0x0000000108007810 */ /* 0x000fe20007ffe0ff */
[----:B------:R-:W-:Y:S01]  /*1a20*/  @!P5 IMAD.MOV R0, RZ, RZ, R8 ;  /* 0x000000ffff00d224 */ /* 0x000fe200078e0208 */
[----:B----4-:R-:W-:Y:S01]  /*1a30*/  FSETP.NEU.AND P0, PT, R27, RZ, PT ;  /* 0x000000ff1b00720b */ /* 0x010fe20003f0d000 */
[----:B------:R-:W-:Y:S01]  /*1a40*/  @P3 FFMA R2, R11, R11, R2 ;  /* 0x0000000b0b023223 */ /* 0x000fe20000000002 */
[----:B------:R-:W-:Y:S01]  /*1a50*/  FADD R23, R23, -R6 ;  /* 0x8000000617177221 */ /* 0x000fe20000000000 */
[----:B------:R-:W4:Y:S01]  /*1a60*/  LDS R11, [R3+0x10c] ;  /* 0x00010c00030b7984 */ /* 0x000f220000000800 */
[----:B------:R-:W-:Y:S01]  /*1a70*/  IADD3 R8, PT, PT, R0, 0x1, RZ ;  /* 0x0000000100087810 */ /* 0x000fe20007ffe0ff */
[----:B------:R-:W-:Y:S01]  /*1a80*/  @P4 FFMA R2, R9, R9, R2 ;  /* 0x0000000909024223 */ /* 0x000fe20000000002 */
[----:B0-----:R-:W-:Y:S01]  /*1a90*/  FSETP.NEU.AND P1, PT, R29, RZ, PT ;  /* 0x000000ff1d00720b */ /* 0x001fe20003f2d000 */
[----:B------:R-:W0:Y:S01]  /*1aa0*/  LDS R9, [R3+0x110] ;  /* 0x0001100003097984 */ /* 0x000e220000000800 */
[----:B------:R-:W-:Y:S01]  /*1ab0*/  FADD R27, R27, -R6 ;  /* 0x800000061b1b7221 */ /* 0x000fe20000000000 */
[----:B------:R-:W-:Y:S01]  /*1ac0*/  @!P6 IMAD.MOV R8, RZ, RZ, R0 ;  /* 0x000000ffff08e224 */ /* 0x000fe200078e0200 */
[----:B-1----:R-:W-:Y:S01]  /*1ad0*/  FSETP.NEU.AND P2, PT, R25, RZ, PT ;  /* 0x000000ff1900720b */ /* 0x002fe20003f4d000 */
[----:B------:R-:W-:Y:S01]  /*1ae0*/  @P5 FFMA R2, R7, R7, R2 ;  /* 0x0000000707025223 */ /* 0x000fe20000000002 */
[----:B------:R-:W-:Y:S01]  /*1af0*/  FADD R29, R29, -R6 ;  /* 0x800000061d1d7221 */ /* 0x000fe20000000000 */
[----:B------:R-:W1:Y:S01]  /*1b00*/  LDS R7, [R3+0x114] ;  /* 0x0001140003077984 */ /* 0x000e620000000800 */
[----:B------:R-:W-:Y:S01]  /*1b10*/  IADD3 R0, PT, PT, R8, 0x1, RZ ;  /* 0x0000000108007810 */ /* 0x000fe20007ffe0ff */
[----:B------:R-:W-:Y:S01]  /*1b20*/  @!P0 IMAD.MOV R0, RZ, RZ, R8 ;  /* 0x000000ffff008224 */ /* 0x000fe200078e0208 */
[----:B-----5:R-:W-:Y:S01]  /*1b30*/  FSETP.NEU.AND P3, PT, R21, RZ, PT ;  /* 0x000000ff1500720b */ /* 0x020fe20003f6d000 */
[----:B------:R-:W-:Y:S01]  /*1b40*/  @P6 FFMA R2, R23, R23, R2 ;  /* 0x0000001717026223 */ /* 0x000fe20000000002 */
[--C-:B------:R-:W-:Y:S01]  /*1b50*/  FADD R25, R25, -R6.reuse ;  /* 0x8000000619197221 */ /* 0x100fe20000000000 */
[----:B------:R-:W-:Y:S01]  /*1b60*/  FADD R21, R21, -R6 ;  /* 0x8000000615157221 */ /* 0x000fe20000000000 */
[----:B------:R-:W-:Y:S01]  /*1b70*/  IADD3 R8, PT, PT, R0, 0x1, RZ ;  /* 0x0000000100087810 */ /* 0x000fe20007ffe0ff */
[----:B------:R-:W-:Y:S01]  /*1b80*/  @!P1 IMAD.MOV R8, RZ, RZ, R0 ;  /* 0x000000ffff089224 */ /* 0x000fe200078e0200 */
[----:B------:R-:W-:Y:S01]  /*1b90*/  FSETP.NEU.AND P4, PT, R19, RZ, PT ;  /* 0x000000ff1300720b */ /* 0x000fe20003f8d000 */
[----:B------:R-:W-:Y:S01]  /*1ba0*/  @P0 FFMA R2, R27, R27, R2 ;  /* 0x0000001b1b020223 */ /* 0x000fe20000000002 */
[----:B------:R-:W-:Y:S01]  /*1bb0*/  FADD R19, R19, -R6 ;  /* 0x8000000613137221 */ /* 0x000fe20000000000 */
[----:B------:R-:W5:Y:S01]  /*1bc0*/  LDS R27, [R3+0x11c] ;  /* 0x00011c00031b7984 */ /* 0x000f620000000800 */
[----:B------:R-:W-:Y:S01]  /*1bd0*/  IADD3 R0, PT, PT, R8, 0x1, RZ ;  /* 0x0000000108007810 */ /* 0x000fe20007ffe0ff */
[----:B------:R-:W-:Y:S01]  /*1be0*/  @!P2 IMAD.MOV R0, RZ, RZ, R8 ;  /* 0x000000ffff00a224 */ /* 0x000fe200078e0208 */
[----:B--2---:R-:W-:Y:S01]  /*1bf0*/  FSETP.NEU.AND P5, PT, R17, RZ, PT ;  /* 0x000000ff1100720b */ /* 0x004fe20003fad000 */
[----:B------:R-:W-:Y:S01]  /*1c00*/  @P1 FFMA R2, R29, R29, R2 ;  /* 0x0000001d1d021223 */ /* 0x000fe20000000002 */
[----:B------:R-:W-:Y:S01]  /*1c10*/  LDS R23, [R3+0x16c] ;  /* 0x00016c0003177984 */ /* 0x000fe20000000800 */
[----:B------:R-:W-:Y:S01]  /*1c20*/  FADD R17, R17, -R6 ;  /* 0x8000000611117221 */ /* 0x000fe20000000000 */
[----:B------:R-:W-:Y:S01]  /*1c30*/  IADD3 R8, PT, PT, R0, 0x1, RZ ;  /* 0x0000000100087810 */ /* 0x000fe20007ffe0ff */
[----:B------:R-:W-:Y:S01]  /*1c40*/  @!P3 IMAD.MOV R8, RZ, RZ, R0 ;  /* 0x000000ffff08b224 */ /* 0x000fe200078e0200 */
[----:B------:R-:W-:Y:S01]  /*1c50*/  FSETP.NEU.AND P6, PT, R13, RZ, PT ;  /* 0x000000ff0d00720b */ /* 0x000fe20003fcd000 */
[----:B------:R-:W2:Y:S01]  /*1c60*/  LDS R0, [R3+0x118] ;  /* 0x0001180003007984 */ /* 0x000ea20000000800 */
[----:B------:R-:W-:Y:S01]  /*1c70*/  @P2 FFMA R2, R25, R25, R2 ;  /* 0x0000001919022223 */ /* 0x000fe20000000002 */
[----:B---3--:R-:W-:Y:S01]  /*1c80*/  FSETP.NEU.AND P0, PT, R15, RZ, PT ;  /* 0x000000ff0f00720b */ /* 0x008fe20003f0d000 */
[----:B------:R-:W-:Y:S01]  /*1c90*/  FADD R13, R13, -R6 ;  /* 0x800000060d0d7221 */ /* 0x000fe20000000000 */
[----:B------:R-:W-:Y:S01]  /*1ca0*/  IADD3 R10, PT, PT, R8, 0x1, RZ ;  /* 0x00000001080a7810 */ /* 0x000fe20007ffe0ff */
[----:B------:R-:W-:Y:S01]  /*1cb0*/  @!P4 IMAD.MOV R10, RZ, RZ, R8 ;  /* 0x000000ffff0ac224 */ /* 0x000fe200078e0208 */
[----:B------:R-:W3:Y:S01]  /*1cc0*/  LDS R29, [R3+0x120] ;  /* 0x00012000031d7984 */ /* 0x000ee20000000800 */
[----:B------:R-:W-:Y:S01]  /*1cd0*/  @P3 FFMA R2, R21, R21, R2 ;  /* 0x0000001515023223 */ /* 0x000fe20000000002 */
[----:B----4-:R-:W-:Y:S01]  /*1ce0*/  FSETP.NEU.AND P1, PT, R11, RZ, PT ;  /* 0x000000ff0b00720b */ /* 0x010fe20003f2d000 */
[----:B------:R-:W-:Y:S01]  /*1cf0*/  FADD R15, R15, -R6 ;  /* 0x800000060f0f7221 */ /* 0x000fe20000000000 */
[----:B------:R-:W-:Y:S01]  /*1d00*/  IADD3 R8, PT, PT, R10, 0x1, RZ ;  /* 0x000000010a087810 */ /* 0x000fe20007ffe0ff */
[----:B------:R-:W-:Y:S01]  /*1d10*/  @!P5 IMAD.MOV R8, RZ, RZ, R10 ;  /* 0x000000ffff08d224 */ /* 0x000fe200078e020a */
[----:B0-----:R-:W-:Y:S01]  /*1d20*/  FSETP.NEU.AND P2, PT, R9, RZ, PT ;  /* 0x000000ff0900720b */ /* 0x001fe20003f4d000 */
[----:B------:R-:W0:Y:S01]  /*1d30*/  LDS R25, [R3+0x160] ;  /* 0x0001600003197984 */ /* 0x000e220000000800 */
[----:B------:R-:W-:Y:S01]  /*1d40*/  @P4 FFMA R2, R19, R19, R2 ;  /* 0x0000001313024223 */ /* 0x000fe20000000002 */
[----:B------:R-:W-:Y:S01]  /*1d50*/  FADD R11, R11, -R6 ;  /* 0x800000060b0b7221 */ /* 0x000fe20000000000 */
[----:B------:R-:W-:Y:S01]  /*1d60*/  IADD3 R10, PT, PT, R8, 0x1, RZ ;  /* 0x00000001080a7810 */ /* 0x000fe20007ffe0ff */
[----:B------:R-:W-:Y:S01]  /*1d70*/  @!P6 IMAD.MOV R10, RZ, RZ, R8 ;  /* 0x000000ffff0ae224 */ /* 0x000fe200078e0208 */
[----:B-1----:R-:W-:Y:S01]  /*1d80*/  FSETP.NEU.AND P3, PT, R7, RZ, PT ;  /* 0x000000ff0700720b */ /* 0x002fe20003f6d000 */
[----:B------:R-:W-:Y:S01]  /*1d90*/  @P5 FFMA R2, R17, R17, R2 ;  /* 0x0000001111025223 */ /* 0x000fe20000000002 */
[----:B------:R-:W-:Y:S01]  /*1da0*/  FADD R9, R9, -R6 ;  /* 0x8000000609097221 */ /* 0x000fe20000000000 */
[----:B------:R-:W-:Y:S01]  /*1db0*/  LDS R19, [R3+0x178] ;  /* 0x0001780003137984 */ /* 0x000fe20000000800 */
[----:B------:R-:W-:Y:S01]  /*1dc0*/  IADD3 R8, PT, PT, R10, 0x1, RZ ;  /* 0x000000010a087810 */ /* 0x000fe20007ffe0ff */
[----:B------:R-:W-:-:S02]  /*1dd0*/  @!P0 IMAD.MOV R8, RZ, RZ, R10 ;  /* 0x000000ffff088224 */ /* 0x000fc400078e020a */
[----:B------:R-:W-:Y:S01]  /*1de0*/  @P6 FFMA R2, R13, R13, R2 ;  /* 0x0000000d0d026223 */ /* 0x000fe20000000002 */
[----:B------:R-:W-:Y:S01]  /*1df0*/  FADD R7, R7, -R6 ;  /* 0x8000000607077221 */ /* 0x000fe20000000000 */
[----:B------:R-:W1:Y:S01]  /*1e00*/  LDS R13, [R3+0x170] ;  /* 0x00017000030d7984 */ /* 0x000e620000000800 */
[----:B------:R-:W-:Y:S01]  /*1e10*/  IADD3 R10, PT, PT, R8, 0x1, RZ ;  /* 0x00000001080a7810 */ /* 0x000fe20007ffe0ff */
[----:B------:R-:W-:Y:S01]  /*1e20*/  @!P1 IMAD.MOV R10, RZ, RZ, R8 ;  /* 0x000000ffff0a9224 */ /* 0x000fe200078e0208 */
[----:B-----5:R-:W-:Y:S01]  /*1e30*/  FSETP.NEU.AND P5, PT, R27, RZ, PT ;  /* 0x000000ff1b00720b */ /* 0x020fe20003fad000 */
[----:B------:R-:W4:Y:S01]  /*1e40*/  LDS R8, [R3+0x164] ;  /* 0x0001640003087984 */ /* 0x000f220000000800 */
[----:B------:R-:W-:Y:S01]  /*1e50*/  @P0 FFMA R2, R15, R15, R2 ;  /* 0x0000000f0f020223 */ /* 0x000fe20000000002 */
[----:B------:R-:W-:Y:S01]  /*1e60*/  FADD R27, R27, -R6 ;  /* 0x800000061b1b7221 */ /* 0x000fe20000000000 */
[----:B------:R-:W-:Y:S01]  /*1e70*/  IADD3 R12, PT, PT, R10, 0x1, RZ ;  /* 0x000000010a0c7810 */ /* 0x000fe20007ffe0ff */
[----:B------:R-:W-:Y:S01]  /*1e80*/  @!P2 IMAD.MOV R12, RZ, RZ, R10 ;  /* 0x000000ffff0ca224 */ /* 0x000fe200078e020a */
[----:B------:R-:W5:Y:S01]  /*1e90*/  LDS R15, [R3+0x174] ;  /* 0x00017400030f7984 */ /* 0x000f620000000800 */
[----:B------:R-:W-:-:S03]  /*1ea0*/  @P1 FFMA R2, R11, R11, R2 ;  /* 0x0000000b0b021223 */ /* 0x000fc60000000002 */
[----:B------:R-:W5:Y:S01]  /*1eb0*/  LDS R10, [R3+0x168] ;  /* 0x00016800030a7984 */ /* 0x000f620000000800 */
[----:B--2---:R-:W-:Y:S01]  /*1ec0*/  FSETP.NEU.AND P4, PT, R0, RZ, PT ;  /* 0x000000ff0000720b */ /* 0x004fe20003f8d000 */
[----:B------:R-:W-:Y:S01]  /*1ed0*/  @P2 FFMA R2, R9, R9, R2 ;  /* 0x0000000909022223 */ /* 0x000fe20000000002 */
[----:B------:R-:W-:Y:S01]  /*1ee0*/  IADD3 R14, PT, PT, R12, 0x1, RZ ;  /* 0x000000010c0e7810 */ /* 0x000fe20007ffe0ff */
[----:B------:R-:W-:Y:S01]  /*1ef0*/  @!P3 IMAD.MOV R14, RZ, RZ, R12 ;  /* 0x000000ffff0eb224 */ /* 0x000fe200078e020c */
[----:B------:R-:W2:Y:S01]  /*1f00*/  LDS R17, [R3+0x1b8] ;  /* 0x0001b80003117984 */ /* 0x000ea20000000800 */
[----:B---3--:R-:W-:Y:S01]  /*1f10*/  FSETP.NEU.AND P6, PT, R29, RZ, PT ;  /* 0x000000ff1d00720b */ /* 0x008fe20003fcd000 */
[----:B------:R-:W-:Y:S01]  /*1f20*/  @P3 FFMA R2, R7, R7, R2 ;  /* 0x0000000707023223 */ /* 0x000fe20000000002 */
[----:B------:R-:W-:Y:S01]  /*1f30*/  FSETP.NEU.AND P3, PT, R23, RZ, PT ;  /* 0x000000ff1700720b */ /* 0x000fe20003f6d000 */
[----:B------:R-:W3:Y:S01]  /*1f40*/  LDS R7, [R3+0x1bc] ;  /* 0x0001bc0003077984 */ /* 0x000ee20000000800 */
[----:B------:R-:W-:Y:S01]  /*1f50*/  IADD3 R12, PT, PT, R14, 0x1, RZ ;  /* 0x000000010e0c7810 */ /* 0x000fe20007ffe0ff */
[--C-:B------:R-:W-:Y:S01]  /*1f60*/  FADD R9, R0, -R6.reuse ;  /* 0x8000000600097221 */ /* 0x100fe20000000000 */
[----:B------:R-:W-:Y:S01]  /*1f70*/  FADD R29, R29, -R6 ;  /* 0x800000061d1d7221 */ /* 0x000fe20000000000 */
[----:B0-----:R-:W-:Y:S01]  /*1f80*/  FSETP.NEU.AND P0, PT, R25, RZ, PT ;  /* 0x000000ff1900720b */ /* 0x001fe20003f0d000 */
[----:B------:R-:W-:-:S02]  /*1f90*/  @!P4 IMAD.MOV R12, RZ, RZ, R14 ;  /* 0x000000ffff0cc224 */ /* 0x000fc400078e020e */
[----:B------:R-:W-:Y:S01]  /*1fa0*/  @P4 FFMA R2, R9, R9, R2 ;  /* 0x0000000909024223 */ /* 0x000fe20000000002 */
[----:B------:R-:W-:Y:S01]  /*1fb0*/  LDS R21, [R3+0x1c8] ;  /* 0x0001c80003157984 */ /* 0x000fe20000000800 */
[--C-:B------:R-:W-:Y:S01]  /*1fc0*/  FADD R25, R25, -R6.reuse ;  /* 0x8000000619197221 */ /* 0x100fe20000000000 */
[----:B------:R-:W-:Y:S01]  /*1fd0*/  FADD R23, R23, -R6 ;  /* 0x8000000617177221 */ /* 0x000fe20000000000 */
[----:B------:R-:W-:Y:S01]  /*1fe0*/  IADD3 R14, PT, PT, R12, 0x1, RZ ;  /* 0x000000010c0e7810 */ /* 0x000fe20007ffe0ff */
[----:B------:R-:W-:Y:S01]  /*1ff0*/  @!P5 IMAD.MOV R14, RZ, RZ, R12 ;  /* 0x000000ffff0ed224 */ /* 0x000fe200078e020c */
[----:B------:R-:W0:Y:S01]  /*2000*/  LDS R9, [R3+0x1c0] ;  /* 0x0001c00003097984 */ /* 0x000e220000000800 */
[----:B------:R-:W-:-:S03]  /*2010*/  @P5 FFMA R2, R27, R27, R2 ;  /* 0x0000001b1b025223 */ /* 0x000fc60000000002 */
[----:B------:R-:W-:Y:S01]  /*2020*/  IADD3 R12, PT, PT, R14, 0x1, RZ ;  /* 0x000000010e0c7810 */ /* 0x000fe20007ffe0ff */
[----:B------:R-:W-:Y:S01]  /*2030*/  @!P6 IMAD.MOV R12, RZ, RZ, R14 ;  /* 0x000000ffff0ce224 */ /* 0x000fe200078e020e */
[----:B-1----:R-:W-:Y:S01]  /*2040*/  FSETP.NEU.AND P4, PT, R13, RZ, PT ;  /* 0x000000ff0d00720b */ /* 0x002fe20003f8d000 */
[----:B------:R-:W-:Y:S01]  /*2050*/  @P6 FFMA R2, R29, R29, R2 ;  /* 0x0000001d1d026223 */ /* 0x000fe20000000002 */
[----:B------:R-:W-:Y:S01]  /*2060*/  FSETP.NEU.AND P6, PT, R19, RZ, PT ;  /* 0x000000ff1300720b */ /* 0x000fe20003fcd000 */
[----:B------:R-:W-:Y:S01]  /*2070*/  FADD R13, R13, -R6 ;  /* 0x800000060d0d7221 */ /* 0x000fe20000000000 */
[----:B----4-:R-:W-:Y:S01]  /*2080*/  FSETP.NEU.AND P1, PT, R8, RZ, PT ;  /* 0x000000ff0800720b */ /* 0x010fe20003f2d000 */
[----:B------:R-:W-:Y:S01]  /*2090*/  @P0 FFMA R2, R25, R25, R2 ;  /* 0x0000001919020223 */ /* 0x000fe20000000002 */
[----:B------:R-:W-:Y:S01]  /*20a0*/  IADD3 R11, PT, PT, R12, 0x1, RZ ;  /* 0x000000010c0b7810 */ /* 0x000fe20007ffe0ff */
[----:B------:R-:W-:Y:S01]  /*20b0*/  @!P0 IMAD.MOV R11, RZ, RZ, R12 ;  /* 0x000000ffff0b8224 */ /* 0x000fe200078e020c */
[----:B------:R-:W1:Y:S01]  /*20c0*/  LDS R25, [R3+0x1cc] ;  /* 0x0001cc0003197984 */ /* 0x000e620000000800 */
[C---:B-----5:R-:W-:Y:S01]  /*20d0*/  FSETP.NEU.AND P5, PT, R15.reuse, RZ, PT ;  /* 0x000000ff0f00720b */ /* 0x060fe20003fad000 */
[--C-:B------:R-:W-:Y:S01]  /*20e0*/  FADD R27, R8, -R6.reuse ;  /* 0x80000006081b7221 */ /* 0x100fe20000000000 */
[--C-:B------:R-:W-:Y:S01]  /*20f0*/  FADD R15, R15, -R6.reuse ;  /* 0x800000060f0f7221 */ /* 0x100fe20000000000 */
[----:B------:R-:W-:Y:S01]  /*2100*/  IADD3 R12, PT, PT, R11, 0x1, RZ ;  /* 0x000000010b0c7810 */ /* 0x000fe20007ffe0ff */
[C-C-:B------:R-:W-:Y:S01]  /*2110*/  FADD R29, R10.reuse, -R6.reuse ;  /* 0x800000060a1d7221 */ /* 0x140fe20000000000 */
[----:B------:R-:W-:Y:S01]  /*2120*/  FSETP.NEU.AND P2, PT, R10, RZ, PT ;  /* 0x000000ff0a00720b */ /* 0x000fe20003f4d000 */
[----:B------:R-:W-:-:S02]  /*2130*/  FADD R19, R19, -R6 ;  /* 0x8000000613137221 */ /* 0x000fc40000000000 */
[----:B------:R-:W-:Y:S02]  /*2140*/  @!P1 IMAD.MOV R12, RZ, RZ, R11 ;  /* 0x000000ffff0c9224 */ /* 0x000fe400078e020b */
[----:B------:R-:W-:Y:S01]  /*2150*/  @P1 FFMA R2, R27, R27, R2 ;  /* 0x0000001b1b021223 */ /* 0x000fe20000000002 */
[C---:B--2---:R-:W-:Y:S01]  /*2160*/  FSETP.NEU.AND P0, PT, R17.reuse, RZ, PT ;  /* 0x000000ff1100720b */ /* 0x044fe20003f0d000 */
[----:B------:R-:W2:Y:S01]  /*2170*/  LDS R27, [R3+0x1d0] ;  /* 0x0001d000031b7984 */ /* 0x000ea20000000800 */
[--C-:B------:R-:W-:Y:S01]  /*2180*/  FADD R17, R17, -R6.reuse ;  /* 0x8000000611117221 */ /* 0x100fe20000000000 */
[----:B------:R-:W-:Y:S02]  /*2190*/  IADD3 R11, PT, PT, R12, 0x1, RZ ;  /* 0x000000010c0b7810 */ /* 0x000fe40007ffe0ff */
[C---:B---3--:R-:W-:Y:S01]  /*21a0*/  FSETP.NEU.AND P1, PT, R7.reuse, RZ, PT ;  /* 0x000000ff0700720b */ /* 0x048fe20003f2d000 */
[----:B------:R-:W-:Y:S01]  /*21b0*/  FADD R7, R7, -R6 ;  /* 0x8000000607077221 */ /* 0x000fe20000000000 */
[----:B------:R-:W-:-:S02]  /*21c0*/  @!P2 IMAD.MOV R11, RZ, RZ, R12 ;  /* 0x000000ffff0ba224 */ /* 0x000fc400078e020c */
[----:B------:R-:W-:Y:S02]  /*21d0*/  @P2 FFMA R2, R29, R29, R2 ;  /* 0x0000001d1d022223 */ /* 0x000fe40000000002 */
[----:B------:R-:W3:Y:S01]  /*21e0*/  LDS R29, [R3+0x210] ;  /* 0x00021000031d7984 */ /* 0x000ee20000000800 */
[----:B------:R-:W-:Y:S01]  /*21f0*/  IADD3 R0, PT, PT, R11, 0x1, RZ ;  /* 0x000000010b007810 */ /* 0x000fe20007ffe0ff */
[----:B------:R-:W-:Y:S02]  /*2200*/  @!P3 IMAD.MOV R0, RZ, RZ, R11 ;  /* 0x000000ffff00b224 */ /* 0x000fe400078e020b */
[----:B------:R-:W-:Y:S01]  /*2210*/  @P3 FFMA R2, R23, R23, R2 ;  /* 0x0000001717023223 */ /* 0x000fe20000000002 */
[----:B------:R-:W4:Y:S01]  /*2220*/  LDS R11, [R3+0x1c4] ;  /* 0x0001c400030b7984 */ /* 0x000f220000000800 */
[C---:B0-----:R-:W-:Y:S01]  /*2230*/  FSETP.NEU.AND P2, PT, R9.reuse, RZ, PT ;  /* 0x000000ff0900720b */ /* 0x041fe20003f4d000 */
[----:B------:R-:W-:Y:S01]  /*2240*/  FADD R9, R9, -R6 ;  /* 0x8000000609097221 */ /* 0x000fe20000000000 */
[----:B------:R-:W-:Y:S01]  /*2250*/  IADD3 R12, PT, PT, R0, 0x1, RZ ;  /* 0x00000001000c7810 */ /* 0x000fe20007ffe0ff */
[----:B------:R-:W-:Y:S01]  /*2260*/  @!P4 IMAD.MOV R12, RZ, RZ, R0 ;  /* 0x000000ffff0cc224 */ /* 0x000fe200078e0200 */
[----:B------:R-:W0:Y:S01]  /*2270*/  LDS R23, [R3+0x214] ;  /* 0x0002140003177984 */ /* 0x000e220000000800 */
[----:B------:R-:W-:Y:S01]  /*2280*/  @P4 FFMA R2, R13, R13, R2 ;  /* 0x0000000d0d024223 */ /* 0x000fe20000000002 */
[C---:B------:R-:W-:Y:S01]  /*2290*/  FSETP.NEU.AND P4, PT, R21.reuse, RZ, PT ;  /* 0x000000ff1500720b */ /* 0x040fe20003f8d000 */
[----:B------:R-:W-:Y:S01]  /*22a0*/  FADD R21, R21, -R6 ;  /* 0x8000000615157221 */ /* 0x000fe20000000000 */
[----:B------:R-:W-:Y:S01]  /*22b0*/  IADD3 R0, PT, PT, R12, 0x1, RZ ;  /* 0x000000010c007810 */ /* 0x000fe20007ffe0ff */
[----:B------:R-:W-:Y:S01]  /*22c0*/  @!P5 IMAD.MOV R0, RZ, RZ, R12 ;  /* 0x000000ffff00d224 */ /* 0x000fe200078e020c */
[----:B------:R-:W5:Y:S01]  /*22d0*/  LDS R13, [R3+0x218] ;  /* 0x00021800030d7984 */ /* 0x000f620000000800 */
[----:B------:R-:W-:Y:S01]  /*22e0*/  @P5 FFMA R2, R15, R15, R2 ;  /* 0x0000000f0f025223 */ /* 0x000fe20000000002 */
[C---:B-1----:R-:W-:Y:S01]  /*22f0*/  FSETP.NEU.AND P5, PT, R25.reuse, RZ, PT ;  /* 0x000000ff1900720b */ /* 0x042fe20003fad000 */
[----:B------:R-:W-:Y:S01]  /*2300*/  FADD R25, R25, -R6 ;  /* 0x8000000619197221 */ /* 0x000fe20000000000 */
[----:B------:R-:W-:Y:S01]  /*2310*/  IADD3 R12, PT, PT, R0, 0x1, RZ ;  /* 0x00000001000c7810 */ /* 0x000fe20007ffe0ff */
[----:B------:R-:W-:Y:S01]  /*2320*/  @!P6 IMAD.MOV R12, RZ, RZ, R0 ;  /* 0x000000ffff0ce224 */ /* 0x000fe200078e0200 */
[----:B------:R-:W1:Y:S01]  /*2330*/  LDS R15, [R3+0x21c] ;  /* 0x00021c00030f7984 */ /* 0x000e620000000800 */
[----:B------:R-:W-:-:S03]  /*2340*/  @P6 FFMA R2, R19, R19, R2 ;  /* 0x0000001313026223 */ /* 0x000fc60000000002 */
[----:B------:R-:W-:Y:S01]  /*2350*/  IADD3 R0, PT, PT, R12, 0x1, RZ ;  /* 0x000000010c007810 */ /* 0x000fe20007ffe0ff */
[----:B------:R-:W-:Y:S01]  /*2360*/  @!P0 IMAD.MOV R0, RZ, RZ, R12 ;  /* 0x000000ffff008224 */ /* 0x000fe200078e020c */
[----:B------:R-:W1:Y:S01]  /*2370*/  LDS R19, [R3+0x220] ;  /* 0x0002200003137984 */ /* 0x000e620000000800 */
[----:B------:R-:W-:Y:S01]  /*2380*/  @P0 FFMA R2, R17, R17, R2 ;  /* 0x0000001111020223 */ /* 0x000fe20000000002 */
[C---:B--2---:R-:W-:Y:S01]  /*2390*/  FSETP.NEU.AND P6, PT, R27.reuse, RZ, PT ;  /* 0x000000ff1b00720b */ /* 0x044fe20003fcd000 */
[----:B------:R-:W-:Y:S01]  /*23a0*/  FADD R27, R27, -R6 ;  /* 0x800000061b1b7221 */ /* 0x000fe20000000000 */
[----:B------:R-:W-:Y:S01]  /*23b0*/  IADD3 R8, PT, PT, R0, 0x1, RZ ;  /* 0x0000000100087810 */ /* 0x000fe20007ffe0ff */
[----:B------:R-:W-:Y:S01]  /*23c0*/  @!P1 IMAD.MOV R8, RZ, RZ, R0 ;  /* 0x000000ffff089224 */ /* 0x000fe200078e0200 */
[----:B------:R-:W2:Y:S01]  /*23d0*/  LDS R17, [R3+0x224] ;  /* 0x0002240003117984 */ /* 0x000ea20000000800 */
[----:B------:R-:W-:-:S03]  /*23e0*/  @P1 FFMA R2, R7, R7, R2 ;  /* 0x0000000707021223 */ /* 0x000fc60000000002 */
[----:B------:R-:W-:Y:S01]  /*23f0*/  IADD3 R0, PT, PT, R8, 0x1, RZ ;  /* 0x0000000108007810 */ /* 0x000fe20007ffe0ff */
[----:B------:R-:W-:Y:S01]  /*2400*/  @!P2 IMAD.MOV R0, RZ, RZ, R8 ;  /* 0x000000ffff00a224 */ /* 0x000fe200078e0208 */
[----:B------:R-:W2:Y:S01]  /*2410*/  LDS R7, [R3+0x228] ;  /* 0x0002280003077984 */ /* 0x000ea20000000800 */
[----:B---3--:R-:W-:Y:S01]  /*2420*/  FSETP.NEU.AND P0, PT, R29, RZ, PT ;  /* 0x000000ff1d00720b */ /* 0x008fe20003f0d000 */
[----:B------:R-:W-:Y:S01]  /*2430*/  @P2 FFMA R2, R9, R9, R2 ;  /* 0x0000000909022223 */ /* 0x000fe20000000002 */
[--C-:B------:R-:W-:Y:S01]  /*2440*/  FADD R29, R29, -R6.reuse ;  /* 0x800000061d1d7221 */ /* 0x100fe20000000000 */
[----:B------:R-:W-:Y:S02]  /*2450*/  IADD3 R8, PT, PT, R0, 0x1, RZ ;  /* 0x0000000100087810 */ /* 0x000fe40007ffe0ff */
[C---:B----4-:R-:W-:Y:S01]  /*2460*/  FSETP.NEU.AND P3, PT, R11.reuse, RZ, PT ;  /* 0x000000ff0b00720b */ /* 0x050fe20003f6d000 */
[--C-:B------:R-:W-:Y:S01]  /*2470*/  FADD R11, R11, -R6.reuse ;  /* 0x800000060b0b7221 */ /* 0x100fe20000000000 */
[C---:B0-----:R-:W-:Y:S01]  /*2480*/  FSETP.NEU.AND P1, PT, R23.reuse, RZ, PT ;  /* 0x000000ff1700720b */ /* 0x041fe20003f2d000 */
[--C-:B------:R-:W-:Y:S01]  /*2490*/  FADD R23, R23, -R6.reuse ;  /* 0x8000000617177221 */ /* 0x100fe20000000000 */
[C---:B-----5:R-:W-:Y:S01]  /*24a0*/  FSETP.NEU.AND P2, PT, R13.reuse, RZ, PT ;  /* 0x000000ff0d00720b */ /* 0x060fe20003f4d000 */
[----:B------:R-:W-:-:S08]  /*24b0*/  FADD R13, R13, -R6 ;  /* 0x800000060d0d7221 */ /* 0x000fd00000000000 */
[----:B------:R-:W-:Y:S02]  /*24c0*/  @!P3 IMAD.MOV R8, RZ, RZ, R0 ;  /* 0x000000ffff08b224 */ /* 0x000fe400078e0200 */
[----:B------:R-:W-:Y:S01]  /*24d0*/  @P3 FFMA R2, R11, R11, R2 ;  /* 0x0000000b0b023223 */ /* 0x000fe20000000002 */
[C---:B-1----:R-:W-:Y:S01]  /*24e0*/  FSETP.NEU.AND P3, PT, R15.reuse, RZ, PT ;  /* 0x000000ff0f00720b */ /* 0x042fe20003f6d000 */
[----:B------:R-:W-:Y:S01]  /*24f0*/  FADD R15, R15, -R6 ;  /* 0x800000060f0f7221 */ /* 0x000fe20000000000 */
[----:B------:R-:W-:Y:S01]  /*2500*/  IADD3 R0, PT, PT, R8, 0x1, RZ ;  /* 0x0000000108007810 */ /* 0x000fe20007ffe0ff */
[----:B------:R-:W-:Y:S02]  /*2510*/  @!P4 IMAD.MOV R0, RZ, RZ, R8 ;  /* 0x000000ffff00c224 */ /* 0x000fe400078e0208 */
[----:B------:R-:W-:Y:S01]  /*2520*/  @P4 FFMA R2, R21, R21, R2 ;  /* 0x0000001515024223 */ /* 0x000fe20000000002 */
[C---:B------:R-:W-:Y:S01]  /*2530*/  FSETP.NEU.AND P4, PT, R19.reuse, RZ, PT ;  /* 0x000000ff1300720b */ /* 0x040fe20003f8d000 */
[----:B------:R-:W-:Y:S01]  /*2540*/  FADD R19, R19, -R6 ;  /* 0x8000000613137221 */ /* 0x000fe20000000000 */
[----:B------:R-:W-:Y:S01]  /*2550*/  IADD3 R8, PT, PT, R0, 0x1, RZ ;  /* 0x0000000100087810 */ /* 0x000fe20007ffe0ff */
[----:B------:R-:W-:-:S02]  /*2560*/  @!P5 IMAD.MOV R8, RZ, RZ, R0 ;  /* 0x000000ffff08d224 */ /* 0x000fc400078e0200 */
[----:B------:R-:W-:Y:S01]  /*2570*/  @P5 FFMA R2, R25, R25, R2 ;  /* 0x0000001919025223 */ /* 0x000fe20000000002 */
[C---:B--2---:R-:W-:Y:S01]  /*2580*/  FSETP.NEU.AND P5, PT, R17.reuse, RZ, PT ;  /* 0x000000ff1100720b */ /* 0x044fe20003fad000 */
        /* <DEDUP_REMOVED lines=8> */
[----:B------:R-:W-:-:S03]  /*2610*/  @P0 FFMA R2, R29, R29, R2 ;  /* 0x0000001d1d020223 */ /* 0x000fc60000000002 */
[----:B------:R-:W-:Y:S01]  /*2620*/  IADD3 R0, PT, PT, R8, 0x1, RZ ;  /* 0x0000000108007810 */ /* 0x000fe20007ffe0ff */
[----:B------:R-:W-:Y:S02]  /*2630*/  @!P1 IMAD.MOV R0, RZ, RZ, R8 ;  /* 0x000000ffff009224 */ /* 0x000fe400078e0208 */
        /* <DEDUP_REMOVED lines=16> */
[----:B------:R-:W-:-:S04]  /*2740*/  I2FP.F32.S32 R9, R0 ;  /* 0x0000000000097245 */ /* 0x000fc80000201400 */
        /* <DEDUP_REMOVED lines=8> */
[----:B------:R-:W-:Y:S02]  /*27d0*/  MOV R3, R9 ;  /* 0x0000000900037202 */ /* 0x000fe40000000f00 */
[----:B------:R-:W-:-:S07]  /*27e0*/  MOV R12, 0x2800 ;  /* 0x00002800000c7802 */ /* 0x000fce0000000f00 */
[----:B------:R-:W-:Y:S05]  /*27f0*/  CALL.REL.NOINC `($__internal_2_$__cuda_sm3x_div_rn_noftz_f32_slowpath) ;  /* 0x0000009800007944 */ /* 0x000fea0003c00000 */
[----:B------:R-:W-:-:S07]  /*2800*/  IMAD.MOV.U32 R0, RZ, RZ, R10 ;  /* 0x000000ffff007224 */ /* 0x000fce00078e000a */
.L_x_6:
[----:B------:R-:W-:Y:S05]  /*2810*/  BSYNC.RECONVERGENT B2 ;  /* 0x0000000000027941 */ /* 0x000fea0003800200 */
.L_x_5:
[----:B------:R-:W0:Y:S01]  /*2820*/  F2F.F64.F32 R8, R0 ;  /* 0x0000000000087310 */ /* 0x000e220000201800 */
[----:B------:R-:W-:Y:S01]  /*2830*/  UMOV UR4, 0xeb1c432d ;  /* 0xeb1c432d00047882 */ /* 0x000fe20000000000 */
[----:B------:R-:W-:Y:S01]  /*2840*/  UMOV UR5, 0x3f1a36e2 ;  /* 0x3f1a36e200057882 */ /* 0x000fe20000000000 */
[----:B------:R-:W-:Y:S01]  /*2850*/  IMAD.MOV.U32 R10, RZ, RZ, 0x0 ;  /* 0x00000000ff0a7424 */ /* 0x000fe200078e00ff */
[----:B------:R-:W-:Y:S01]  /*2860*/  MOV R11, 0x3fd80000 ;  /* 0x3fd80000000b7802 */ /* 0x000fe20000000f00 */
[----:B------:R-:W-:Y:S01]  /*2870*/  BSSY.RECONVERGENT B0, `(.L_x_7) ;  /* 0x0000017000007945 */ /* 0x000fe20003800200 */
[----:B0-----:R-:W-:-:S06]  /*2880*/  DADD R8, R8, UR4 ;  /* 0x0000000408087e29 */ /* 0x001fcc0008000000 */
[----:B------:R-:W0:Y:S04]  /*2890*/  MUFU.RSQ64H R15, R9 ;  /* 0x00000009000f7308 */ /* 0x000e280000001c00 */
[----:B------:R-:W-:-:S04]  /*28a0*/  IADD3 R14, PT, PT, R9, -0x3500000, RZ ;  /* 0xfcb00000090e7810 */ /* 0x000fc80007ffe0ff */
[----:B------:R-:W-:Y:S02]  /*28b0*/  ISETP.GE.U32.AND P0, PT, R14, 0x7ca00000, PT ;  /* 0x7ca000000e00780c */ /* 0x000fe40003f06070 */
[----:B0-----:R-:W-:-:S08]  /*28c0*/  DMUL R2, R14, R14 ;  /* 0x0000000e0e027228 */ /* 0x001fd00000000000 */
[----:B------:R-:W-:-:S08]  /*28d0*/  DFMA R2, R8, -R2, 1 ;  /* 0x3ff000000802742b */ /* 0x000fd00000000802 */
[----:B------:R-:W-:Y:S02]  /*28e0*/  DFMA R10, R2, R10, 0.5 ;  /* 0x3fe00000020a742b */ /* 0x000fe4000000000a */
[----:B------:R-:W-:-:S08]  /*28f0*/  DMUL R2, R14, R2 ;  /* 0x000000020e027228 */ /* 0x000fd00000000000 */
[----:B------:R-:W-:-:S08]  /*2900*/  DFMA R10, R10, R2, R14 ;  /* 0x000000020a0a722b */ /* 0x000fd0000000000e */
[----:B------:R-:W-:Y:S02]  /*2910*/  DMUL R16, R8, R10 ;  /* 0x0000000a08107228 */ /* 0x000fe40000000000 */
[----:B------:R-:W-:Y:S01]  /*2920*/  VIADD R13, R11, 0xfff00000 ;  /* 0xfff000000b0d7836 */ /* 0x000fe20000000000 */
[----:B------:R-:W-:-:S05]  /*2930*/  MOV R12, R10 ;  /* 0x0000000a000c7202 */ /* 0x000fca0000000f00 */
[----:B------:R-:W-:-:S08]  /*2940*/  DFMA R2, R16, -R16, R8 ;  /* 0x800000101002722b */ /* 0x000fd00000000008 */
[----:B------:R-:W-:Y:S01]  /*2950*/  DFMA R18, R2, R12, R16 ;  /* 0x0000000c0212722b */ /* 0x000fe20000000010 */
[----:B------:R-:W-:Y:S10]  /*2960*/  @!P0 BRA `(.L_x_8) ;  /* 0x00000000001c8947 */ /* 0x000ff40003800000 */
[----:B------:R-:W-:Y:S01]  /*2970*/  IMAD.MOV.U32 R0, RZ, RZ, R16 ;  /* 0x000000ffff007224 */ /* 0x000fe200078e0010 */
[----:B------:R-:W-:Y:S01]  /*2980*/  MOV R11, R17 ;  /* 0x00000011000b7202 */ /* 0x000fe20000000f00 */
[----:B------:R-:W-:Y:S01]  /*2990*/  IMAD.MOV.U32 R15, RZ, RZ, R13 ;  /* 0x000000ffff0f7224 */ /* 0x000fe200078e000d */
[----:B------:R-:W-:-:S07]  /*29a0*/  MOV R12, 0x29c0 ;  /* 0x000029c0000c7802 */ /* 0x000fce0000000f00 */
[----:B------:R-:W-:Y:S05]  /*29b0*/  CALL.REL.NOINC `($__internal_1_$__cuda_sm20_dsqrt_rn_f64_mediumpath_v1) ;  /* 0x0000009000e47944 */ /* 0x000fea0003c00000 */
[----:B------:R-:W-:Y:S01]  /*29c0*/  MOV R18, R10 ;  /* 0x0000000a00127202 */ /* 0x000fe20000000f00 */
[----:B------:R-:W-:-:S07]  /*29d0*/  IMAD.MOV.U32 R19, RZ, RZ, R11 ;  /* 0x000000ffff137224 */ /* 0x000fce00078e000b */
.L_x_8:
[----:B------:R-:W-:Y:S05]  /*29e0*/  BSYNC.RECONVERGENT B0 ;  /* 0x0000000000007941 */ /* 0x000fea0003800200 */
.L_x_7:
[----:B------:R-:W0:Y:S01]  /*29f0*/  F2F.F64.F32 R10, R6 ;  /* 0x00000006000a7310 */ /* 0x000e220000201800 */
[----:B------:R-:W-:Y:S01]  /*2a00*/  UMOV UR4, 0xeb1c432d ;  /* 0xeb1c432d00047882 */ /* 0x000fe20000000000 */
[----:B------:R-:W-:Y:S01]  /*2a10*/  UMOV UR5, 0x3f1a36e2 ;  /* 0x3f1a36e200057882 */ /* 0x000fe20000000000 */
[----:B------:R-:W-:Y:S01]  /*2a20*/  MOV R2, 0x1 ;  /* 0x0000000100027802 */ /* 0x000fe20000000f00 */
[----:B------:R-:W-:Y:S04]  /*2a30*/  BSSY.RECONVERGENT B0, `(.L_x_9) ;  /* 0x0000015000007945 */ /* 0x000fe80003800200 */
[----:B------:R-:W1:Y:S01]  /*2a40*/  F2F.F32.F64 R18, R18 ;  /* 0x0000001200127310 */ /* 0x000e620000301000 */
[----:B0-----:R-:W-:-:S07]  /*2a50*/  DADD R10, R10, UR4 ;  /* 0x000000040a0a7e29 */ /* 0x001fce0008000000 */
[----:B------:R-:W0:Y:S02]  /*2a60*/  MUFU.RCP64H R3, R11 ;  /* 0x0000000b00037308 */ /* 0x000e240000001800 */
[----:B0-----:R-:W-:-:S08]  /*2a70*/  DFMA R8, -R10, R2, 1 ;  /* 0x3ff000000a08742b */ /* 0x001fd00000000102 */
[----:B------:R-:W-:-:S08]  /*2a80*/  DFMA R8, R8, R8, R8 ;  /* 0x000000080808722b */ /* 0x000fd00000000008 */
[----:B------:R-:W-:Y:S02]  /*2a90*/  DFMA R2, R2, R8, R2 ;  /* 0x000000080202722b */ /* 0x000fe40000000002 */
[----:B-1----:R-:W0:Y:S06]  /*2aa0*/  F2F.F64.F32 R8, R18 ;  /* 0x0000001200087310 */ /* 0x002e2c0000201800 */
[----:B------:R-:W-:-:S08]  /*2ab0*/  DFMA R12, -R10, R2, 1 ;  /* 0x3ff000000a0c742b */ /* 0x000fd00000000102 */
[----:B------:R-:W-:Y:S01]  /*2ac0*/  DFMA R2, R2, R12, R2 ;  /* 0x0000000c0202722b */ /* 0x000fe20000000002 */
[----:B0-----:R-:W-:-:S07]  /*2ad0*/  FSETP.GEU.AND P1, PT, |R9|, 6.5827683646048100446e-37, PT ;  /* 0x036000000900780b */ /* 0x001fce0003f2e200 */
[----:B------:R-:W-:-:S08]  /*2ae0*/  DMUL R6, R8, R2 ;  /* 0x0000000208067228 */ /* 0x000fd00000000000 */
[----:B------:R-:W-:-:S08]  /*2af0*/  DFMA R12, -R10, R6, R8 ;  /* 0x000000060a0c722b */ /* 0x000fd00000000108 */
[----:B------:R-:W-:-:S10]  /*2b00*/  DFMA R2, R2, R12, R6 ;  /* 0x0000000c0202722b */ /* 0x000fd40000000006 */
[----:B------:R-:W-:-:S05]  /*2b10*/  FFMA R0, RZ, R11, R3 ;  /* 0x0000000bff007223 */ /* 0x000fca0000000003 */
[----:B------:R-:W-:-:S13]  /*2b20*/  FSETP.GT.AND P0, PT, |R0|, 1.469367938527859385e-39, PT ;  /* 0x001000000000780b */ /* 0x000fda0003f04200 */
[----:B------:R-:W-:Y:S05]  /*2b30*/  @P0 BRA P1, `(.L_x_10) ;  /* 0x0000000000100947 */ /* 0x000fea0000800000 */
[----:B------:R-:W-:-:S07]  /*2b40*/  MOV R0, 0x2b60 ;  /* 0x00002b6000007802 */ /* 0x000fce0000000f00 */
[----:B------:R-:W-:Y:S05]  /*2b50*/  CALL.REL.NOINC `($__internal_0_$__cuda_sm20_div_rn_f64_full) ;  /* 0x0000008c00047944 */ /* 0x000fea0003c00000 */
[----:B------:R-:W-:Y:S01]  /*2b60*/  IMAD.MOV.U32 R2, RZ, RZ, R12 ;  /* 0x000000ffff027224 */ /* 0x000fe200078e000c */
[----:B------:R-:W-:-:S07]  /*2b70*/  MOV R3, R13 ;  /* 0x0000000d00037202 */ /* 0x000fce0000000f00 */
.L_x_10:
[----:B------:R-:W-:Y:S05]  /*2b80*/  BSYNC.RECONVERGENT B0 ;  /* 0x0000000000007941 */ /* 0x000fea0003800200 */
.L_x_9:
[----:B------:R-:W0:Y:S01]  /*2b90*/  LDC.64 R6, c[0x0][0x380] ;  /* 0x0000e000ff067b82 */ /* 0x000e220000000a00 */
[----:B------:R-:W1:Y:S01]  /*2ba0*/  LDCU UR4, c[0x0][0x388] ;  /* 0x00007100ff0477ac */ /* 0x000e620008000800 */
[----:B------:R-:W2:Y:S01]  /*2bb0*/  F2F.F32.F64 R3, R2 ;  /* 0x0000000200037310 */ /* 0x000ea20000301000 */
[----:B-1----:R-:W-:-:S04]  /*2bc0*/  IMAD R5, R4, UR4, R5 ;  /* 0x0000000404057c24 */ /* 0x002fc8000f8e0205 */
[----:B0-----:R-:W-:-:S05]  /*2bd0*/  IMAD.WIDE R6, R5, 0x4, R6 ;  /* 0x0000000405067825 */ /* 0x001fca00078e0206 */
[----:B--2---:R-:W-:Y:S01]  /*2be0*/  STG.E desc[UR6][R6.64], R3 ;  /* 0x0000000306007986 */ /* 0x004fe2000c101906 */
[----:B------:R-:W-:Y:S05]  /*2bf0*/  EXIT ;  /* 0x000000000000794d */ /* 0x000fea0003800000 */
.L_x_115:
        /* <DEDUP_REMOVED lines=261> */
.L_x_12:
[----:B------:R-:W-:Y:S05]  /*3c50*/  BSYNC.RECONVERGENT B2 ;  /* 0x0000000000027941 */ /* 0x000fea0003800200 */
.L_x_11:
        /* <DEDUP_REMOVED lines=16> */
[----:B-1----:R-:W-:-:S03]  /*3d60*/  FSETP.NEU.AND P0, PT, R3, RZ, PT ;  /* 0x000000ff0300720b */ /* 0x002fc60003f0d000 */
[----:B------:R-:W1:Y:S01]  /*3d70*/  LDS R9, [R6+0x68] ;  /* 0x0000680006097984 */ /* 0x000e620000000800 */
[----:B------:R-:W-:Y:S02]  /*3d80*/  SEL R0, RZ, 0x1, !P1 ;  /* 0x00000001ff007807 */ /* 0x000fe40004800000 */
[----:B--2---:R-:W-:Y:S02]  /*3d90*/  FSETP.NEU.AND P2, PT, R27, RZ, PT ;  /* 0x000000ff1b00720b */ /* 0x004fe40003f4d000 */
[----:B---3--:R-:W-:Y:S02]  /*3da0*/  FSETP.NEU.AND P3, PT, R29, RZ, PT ;  /* 0x000000ff1d00720b */ /* 0x008fe40003f6d000 */
[----:B------:R-:W-:Y:S02]  /*3db0*/  @!P1 IADD3 R7, PT, PT, RZ, 0x1, RZ ;  /* 0x00000001ff079810 */ /* 0x000fe40007ffe0ff */
[----:B----4-:R-:W-:Y:S01]  /*3dc0*/  FSETP.NEU.AND P4, PT, R25, RZ, PT ;  /* 0x000000ff1900720b */ /* 0x010fe20003f8d000 */
[----:B------:R-:W-:Y:S01]  /*3dd0*/  @!P0 IMAD.MOV R7, RZ, RZ, R0 ;  /* 0x000000ffff078224 */ /* 0x000fe200078e0200 */
[----:B-----5:R-:W-:-:S04]  /*3de0*/  FSETP.NEU.AND P5, PT, R21, RZ, PT ;  /* 0x000000ff1500720b */ /* 0x020fc80003fad000 */
[----:B------:R-:W-:Y:S01]  /*3df0*/  IADD3 R0, PT, PT, R7, 0x1, RZ ;  /* 0x0000000107007810 */ /* 0x000fe20007ffe0ff */
[----:B------:R-:W-:Y:S01]  /*3e00*/  @!P2 IMAD.MOV R0, RZ, RZ, R7 ;  /* 0x000000ffff00a224 */ /* 0x000fe200078e0207 */
[----:B------:R-:W-:-:S04]  /*3e10*/  FSETP.NEU.AND P6, PT, R19, RZ, PT ;  /* 0x000000ff1300720b */ /* 0x000fc80003fcd000 */
[----:B------:R-:W-:Y:S01]  /*3e20*/  IADD3 R7, PT, PT, R0, 0x1, RZ ;  /* 0x0000000100077810 */ /* 0x000fe20007ffe0ff */
[----:B------:R-:W-:Y:S02]  /*3e30*/  @!P3 IMAD.MOV R7, RZ, RZ, R0 ;  /* 0x000000ffff07b224 */ /* 0x000fe400078e0200 */
[----:B------:R-:W-:-:S03]  /*3e40*/  FADD R0, R3, -R2 ;  /* 0x8000000203007221 */ /* 0x000fc60000000000 */
[----:B------:R-:W-:Y:S01]  /*3e50*/  IADD3 R8, PT, PT, R7, 0x1, RZ ;  /* 0x0000000107087810 */ /* 0x000fe20007ffe0ff */
[----:B------:R-:W-:Y:S02]  /*3e60*/  @!P4 IMAD.MOV R8, RZ, RZ, R7 ;  /* 0x000000ffff08c224 */ /* 0x000fe400078e0207 */
[----:B------:R-:W-:Y:S01]  /*3e70*/  FFMA R0, R0, R0, RZ ;  /* 0x0000000000007223 */ /* 0x000fe200000000ff */
[----:B------:R-:W2:Y:S02]  /*3e80*/  LDS R7, [R6+0x6c] ;  /* 0x00006c0006077984 */ /* 0x000ea40000000800 */
[----:B------:R-:W-:Y:S01]  /*3e90*/  IADD3 R10, PT, PT, R8, 0x1, RZ ;  /* 0x00000001080a7810 */ /* 0x000fe20007ffe0ff */
[----:B------:R-:W-:Y:S01]  /*3ea0*/  @!P5 IMAD.MOV R10, RZ, RZ, R8 ;  /* 0x000000ffff0ad224 */ /* 0x000fe200078e0208 */
[----:B------:R-:W-:Y:S01]  /*3eb0*/  FSEL R3, R0, RZ, P0 ;  /* 0x000000ff00037208 */ /* 0x000fe20000000000 */
[--C-:B------:R-:W-:Y:S01]  /*3ec0*/  FADD R0, R23, -R2.reuse ;  /* 0x8000000217007221 */ /* 0x100fe20000000000 */
[----:B------:R-:W-:Y:S01]  /*3ed0*/  FSETP.NEU.AND P0, PT, R17, RZ, PT ;  /* 0x000000ff1100720b */ /* 0x000fe20003f0d000 */
[----:B------:R-:W3:Y:S01]  /*3ee0*/  LDS R23, [R6+0x70] ;  /* 0x0000700006177984 */ /* 0x000ee20000000800 */
[----:B------:R-:W-:Y:S01]  /*3ef0*/  IADD3 R8, PT, PT, R10, 0x1, RZ ;  /* 0x000000010a087810 */ /* 0x000fe20007ffe0ff */
[----:B------:R-:W-:Y:S01]  /*3f00*/  @P1 FFMA R3, R0, R0, R3 ;  /* 0x0000000000031223 */ /* 0x000fe20000000003 */
[----:B------:R-:W-:Y:S01]  /*3f10*/  FADD R0, R27, -R2 ;  /* 0x800000021b007221 */ /* 0x000fe20000000000 */
[----:B------:R-:W-:Y:S01]  /*3f20*/  FSETP.NEU.AND P1, PT, R13, RZ, PT ;  /* 0x000000ff0d00720b */ /* 0x000fe20003f2d000 */
[----:B------:R-:W4:Y:S01]  /*3f30*/  LDS R27, [R6+0xb0] ;  /* 0x0000b000061b7984 */ /* 0x000f220000000800 */
[----:B------:R-:W-:-:S02]  /*3f40*/  @!P6 IMAD.MOV R8, RZ, RZ, R10 ;  /* 0x000000ffff08e224 */ /* 0x000fc400078e020a */
[----:B------:R-:W-:Y:S01]  /*3f50*/  @P2 FFMA R3, R0, R0, R3 ;  /* 0x0000000000032223 */ /* 0x000fe20000000003 */
[--C-:B------:R-:W-:Y:S01]  /*3f60*/  FADD R0, R29, -R2.reuse ;  /* 0x800000021d007221 */ /* 0x100fe20000000000 */
[----:B------:R-:W-:Y:S01]  /*3f70*/  FSETP.NEU.AND P2, PT, R15, RZ, PT ;  /* 0x000000ff0f00720b */ /* 0x000fe20003f4d000 */
[----:B------:R-:W5:Y:S01]  /*3f80*/  LDS R29, [R6+0xb4] ;  /* 0x0000b400061d7984 */ /* 0x000f620000000800 */
[----:B------:R-:W-:Y:S01]  /*3f90*/  IADD3 R10, PT, PT, R8, 0x1, RZ ;  /* 0x00000001080a7810 */ /* 0x000fe20007ffe0ff */
[----:B------:R-:W-:Y:S01]  /*3fa0*/  @P3 FFMA R3, R0, R0, R3 ;  /* 0x0000000000033223 */ /* 0x000fe20000000003 */
[----:B------:R-:W-:Y:S01]  /*3fb0*/  FADD R0, R25, -R2 ;  /* 0x8000000219007221 */ /* 0x000fe20000000000 */
[----:B------:R-:W-:Y:S01]  /*3fc0*/  @!P0 IMAD.MOV R10, RZ, RZ, R8 ;  /* 0x000000ffff0a8224 */ /* 0x000fe200078e0208 */
[----:B------:R-:W5:Y:S01]  /*3fd0*/  LDS R25, [R6+0xb8] ;  /* 0x0000b80006197984 */ /* 0x000f620000000800 */
[----:B0-----:R-:W-:Y:S01]  /*3fe0*/  FSETP.NEU.AND P3, PT, R11, RZ, PT ;  /* 0x000000ff0b00720b */ /* 0x001fe20003f6d000 */
[----:B------:R-:W-:Y:S01]  /*3ff0*/  @P4 FFMA R3, R0, R0, R3 ;  /* 0x0000000000034223 */ /* 0x000fe20000000003 */
[----:B------:R-:W-:Y:S01]  /*4000*/  FADD R0, R21, -R2 ;  /* 0x8000000215007221 */ /* 0x000fe20000000000 */
[----:B------:R-:W-:Y:S01]  /*4010*/  IADD3 R8, PT, PT, R10, 0x1, RZ ;  /* 0x000000010a087810 */ /* 0x000fe20007ffe0ff */
[----:B------:R-:W0:Y:S01]  /*4020*/  LDS R21, [R6+0xbc] ;  /* 0x0000bc0006157984 */ /* 0x000e220000000800 */
[----:B------:R-:W-:-:S02]  /*4030*/  @!P1 IMAD.MOV R8, RZ, RZ, R10 ;  /* 0x000000ffff089224 */ /* 0x000fc400078e020a */
[----:B------:R-:W-:Y:S01]  /*4040*/  @P5 FFMA R3, R0, R0, R3 ;  /* 0x0000000000035223 */ /* 0x000fe20000000003 */
[--C-:B------:R-:W-:Y:S01]  /*4050*/  FADD R0, R19, -R2.reuse ;  /* 0x8000000213007221 */ /* 0x100fe20000000000 */
[----:B-1----:R-:W-:Y:S01]  /*4060*/  FSETP.NEU.AND P4, PT, R9, RZ, PT ;  /* 0x000000ff0900720b */ /* 0x002fe20003f8d000 */
[----:B------:R-:W1:Y:S01]  /*4070*/  LDS R19, [R6+0xc0] ;  /* 0x0000c00006137984 */ /* 0x000e620000000800 */
[----:B------:R-:W-:Y:S01]  /*4080*/  IADD3 R10, PT, PT, R8, 0x1, RZ ;  /* 0x00000001080a7810 */ /* 0x000fe20007ffe0ff */
[----:B------:R-:W-:Y:S01]  /*4090*/  @P6 FFMA R3, R0, R0, R3 ;  /* 0x0000000000036223 */ /* 0x000fe20000000003 */
[----:B------:R-:W-:Y:S01]  /*40a0*/  @!P2 IADD3 R10, PT, PT, R8, RZ, RZ ;  /* 0x000000ff080aa210 */ /* 0x000fe20007ffe0ff */
[--C-:B------:R-:W-:Y:S02]  /*40b0*/  FADD R0, R17, -R2.reuse ;  /* 0x8000000211007221 */ /* 0x100fe40000000000 */
[----:B------:R-:W1:Y:S01]  /*40c0*/  LDS R17, [R6+0xc4] ;  /* 0x0000c40006117984 */ /* 0x000e620000000800 */
[----:B--2---:R-:W-:Y:S01]  /*40d0*/  FSETP.NEU.AND P5, PT, R7, RZ, PT ;  /* 0x000000ff0700720b */ /* 0x004fe20003fad000 */
[C---:B------:R-:W-:Y:S01]  /*40e0*/  VIADD R8, R10.reuse, 0x1 ;  /* 0x000000010a087836 */ /* 0x040fe20000000000 */
[----:B------:R-:W-:Y:S01]  /*40f0*/  @!P3 IADD3 R8, PT, PT, R10, RZ, RZ ;  /* 0x000000ff0a08b210 */ /* 0x000fe20007ffe0ff */
[----:B------:R-:W-:Y:S01]  /*4100*/  @P0 FFMA R3, R0, R0, R3 ;  /* 0x0000000000030223 */ /* 0x000fe20000000003 */
[----:B------:R-:W-:-:S02]  /*4110*/  FADD R0, R13, -R2 ;  /* 0x800000020d007221 */ /* 0x000fc40000000000 */
[----:B------:R-:W2:Y:S01]  /*4120*/  LDS R13, [R6+0xc8] ;  /* 0x0000c800060d7984 */ /* 0x000ea20000000800 */
[----:B------:R-:W-:Y:S01]  /*4130*/  IADD3 R10, PT, PT, R8, 0x1, RZ ;  /* 0x00000001080a7810 */ /* 0x000fe20007ffe0ff */
[----:B------:R-:W-:Y:S01]  /*4140*/  @!P4 IMAD.MOV R10, RZ, RZ, R8 ;  /* 0x000000ffff0ac224 */ /* 0x000fe200078e0208 */
[----:B---3--:R-:W-:Y:S01]  /*4150*/  FSETP.NEU.AND P6, PT, R23, RZ, PT ;  /* 0x000000ff1700720b */ /* 0x008fe20003fcd000 */
[----:B------:R-:W-:Y:S01]  /*4160*/  @P1 FFMA R3, R0, R0, R3 ;  /* 0x0000000000031223 */ /* 0x000fe20000000003 */
[--C-:B------:R-:W-:Y:S01]  /*4170*/  FADD R0, R15, -R2.reuse ;  /* 0x800000020f007221 */ /* 0x100fe20000000000 */
[----:B----4-:R-:W-:Y:S01]  /*4180*/  FSETP.NEU.AND P0, PT, R27, RZ, PT ;  /* 0x000000ff1b00720b */ /* 0x010fe20003f0d000 */
[----:B------:R-:W3:Y:S01]  /*4190*/  LDS R15, [R6+0x108] ;  /* 0x00010800060f7984 */ /* 0x000ee20000000800 */
[----:B------:R-:W-:Y:S01]  /*41a0*/  IADD3 R8, PT, PT, R10, 0x1, RZ ;  /* 0x000000010a087810 */ /* 0x000fe20007ffe0ff */
[----:B------:R-:W-:Y:S01]  /*41b0*/  @P2 FFMA R3, R0, R0, R3 ;  /* 0x0000000000032223 */ /* 0x000fe20000000003 */
[----:B------:R-:W-:Y:S01]  /*41c0*/  @!P5 IADD3 R8, PT, PT, R10, RZ, RZ ;  /* 0x000000ff0a08d210 */ /* 0x000fe20007ffe0ff */
[--C-:B------:R-:W-:Y:S01]  /*41d0*/  FADD R0, R11, -R2.reuse ;  /* 0x800000020b007221 */ /* 0x100fe20000000000 */
[----:B-----5:R-:W-:Y:S01]  /*41e0*/  FSETP.NEU.AND P1, PT, R29, RZ, PT ;  /* 0x000000ff1d00720b */ /* 0x020fe20003f2d000 */
[----:B------:R-:W4:Y:S02]  /*41f0*/  LDS R11, [R6+0x10c] ;  /* 0x00010c00060b7984 */ /* 0x000f240000000800 */
[C---:B------:R-:W-:Y:S01]  /*4200*/  VIADD R10, R8.reuse, 0x1 ;  /* 0x00000001080a7836 */ /* 0x040fe20000000000 */
[----:B------:R-:W-:Y:S01]  /*4210*/  @!P6 IADD3 R10, PT, PT, R8, RZ, RZ ;  /* 0x000000ff080ae210 */ /* 0x000fe20007ffe0ff */
[----:B------:R-:W-:Y:S01]  /*4220*/  @P3 FFMA R3, R0, R0, R3 ;  /* 0x0000000000033223 */ /* 0x000fe20000000003 */
[----:B------:R-:W-:Y:S01]  /*4230*/  FSETP.NEU.AND P2, PT, R25, RZ, PT ;  /* 0x000000ff1900720b */ /* 0x000fe20003f4d000 */
[----:B------:R-:W-:Y:S01]  /*4240*/  FADD R0, R9, -R2 ;  /* 0x8000000209007221 */ /* 0x000fe20000000000 */
[----:B------:R-:W-:Y:S01]  /*4250*/  IADD3 R8, PT, PT, R10, 0x1, RZ ;  /* 0x000000010a087810 */ /* 0x000fe20007ffe0ff */
[----:B------:R-:W-:Y:S01]  /*4260*/  @!P0 IMAD.MOV R8, RZ, RZ, R10 ;  /* 0x000000ffff088224 */ /* 0x000fe200078e020a */
[----:B0-----:R-:W-:Y:S01]  /*4270*/  FSETP.NEU.AND P3, PT, R21, RZ, PT ;  /* 0x000000ff1500720b */ /* 0x001fe20003f6d000 */
[----:B------:R-:W-:Y:S01]  /*4280*/  @P4 FFMA R3, R0, R0, R3 ;  /* 0x0000000000034223 */ /* 0x000fe20000000003 */
[----:B------:R-:W0:Y:S01]  /*4290*/  LDS R9, [R6+0x110] ;  /* 0x0001100006097984 */ /* 0x000e220000000800 */
[----:B------:R-:W-:Y:S01]  /*42a0*/  FADD R0, R7, -R2 ;  /* 0x8000000207007221 */ /* 0x000fe20000000000 */
[----:B------:R-:W-:-:S02]  /*42b0*/  IADD3 R10, PT, PT, R8, 0x1, RZ ;  /* 0x00000001080a7810 */ /* 0x000fc40007ffe0ff */
[----:B------:R-:W-:Y:S01]  /*42c0*/  @!P1 IADD3 R10, PT, PT, R8, RZ, RZ ;  /* 0x000000ff080a9210 */ /* 0x000fe20007ffe0ff */
[----:B------:R-:W-:Y:S01]  /*42d0*/  @P5 FFMA R3, R0, R0, R3 ;  /* 0x0000000000035223 */ /* 0x000fe20000000003 */
[----:B-1----:R-:W-:Y:S01]  /*42e0*/  FSETP.NEU.AND P4, PT, R19, RZ, PT ;  /* 0x000000ff1300720b */ /* 0x002fe20003f8d000 */
[----:B------:R-:W-:Y:S01]  /*42f0*/  FADD R0, R23, -R2 ;  /* 0x8000000217007221 */ /* 0x000fe20000000000 */
[----:B------:R-:W-:Y:S01]  /*4300*/  FSETP.NEU.AND P5, PT, R17, RZ, PT ;  /* 0x000000ff1100720b */ /* 0x000fe20003fad000 */
[C---:B------:R-:W-:Y:S01]  /*4310*/  VIADD R8, R10.reuse, 0x1 ;  /* 0x000000010a087836 */ /* 0x040fe20000000000 */
[----:B------:R-:W-:Y:S01]  /*4320*/  @!P2 IADD3 R8, PT, PT, R10, RZ, RZ ;  /* 0x000000ff0a08a210 */ /* 0x000fe20007ffe0ff */
[----:B------:R-:W1:Y:S01]  /*4330*/  LDS R7, [R6+0x114] ;  /* 0x0001140006077984 */ /* 0x000e620000000800 */
[----:B------:R-:W-:Y:S02]  /*4340*/  @P6 FFMA R3, R0, R0, R3 ;  /* 0x0000000000036223 */ /* 0x000fe40000000003 */
[----:B------:R-:W-:Y:S01]  /*4350*/  IADD3 R10, PT, PT, R8, 0x1, RZ ;  /* 0x00000001080a7810 */ /* 0x000fe20007ffe0ff */
[----:B------:R-:W-:Y:S01]  /*4360*/  @!P3 IMAD.MOV R10, RZ, RZ, R8 ;  /* 0x000000ffff0ab224 */ /* 0x000fe200078e0208 */
[----:B--2---:R-:W-:Y:S01]  /*4370*/  FSETP.NEU.AND P6, PT, R13, RZ, PT ;  /* 0x000000ff0d00720b */ /* 0x004fe20003fcd000 */
[--C-:B------:R-:W-:Y:S01]  /*4380*/  FADD R8, R27, -R2.reuse ;  /* 0x800000021b087221 */ /* 0x100fe20000000000 */
[----:B------:R-:W2:Y:S02]  /*4390*/  LDS R0, [R6+0x118] ;  /* 0x0001180006007984 */ /* 0x000ea40000000800 */
[----:B------:R-:W-:Y:S01]  /*43a0*/  IADD3 R12, PT, PT, R10, 0x1, RZ ;  /* 0x000000010a0c7810 */ /* 0x000fe20007ffe0ff */
[----:B------:R-:W-:Y:S01]  /*43b0*/  @P0 FFMA R3, R8, R8, R3 ;  /* 0x0000000808030223 */ /* 0x000fe20000000003 */
[----:B------:R-:W-:Y:S01]  /*43c0*/  @!P4 IADD3 R12, PT, PT, R10, RZ, RZ ;  /* 0x000000ff0a0cc210 */ /* 0x000fe20007ffe0ff */
[----:B------:R-:W-:Y:S01]  /*43d0*/  FADD R8, R29, -R2 ;  /* 0x800000021d087221 */ /* 0x000fe20000000000 */
[----:B---3--:R-:W-:Y:S01]  /*43e0*/  FSETP.NEU.AND P0, PT, R15, RZ, PT ;  /* 0x000000ff0f00720b */ /* 0x008fe20003f0d000 */
[----:B------:R-:W3:Y:S02]  /*43f0*/  LDS R27, [R6+0x11c] ;  /* 0x00011c00061b7984 */ /* 0x000ee40000000800 */
[C---:B------:R-:W-:Y:S01]  /*4400*/  VIADD R10, R12.reuse, 0x1 ;  /* 0x000000010c0a7836 */ /* 0x040fe20000000000 */
[----:B------:R-:W-:Y:S01]  /*4410*/  @!P5 IADD3 R10, PT, PT, R12, RZ, RZ ;  /* 0x000000ff0c0ad210 */ /* 0x000fe20007ffe0ff */
[----:B------:R-:W-:Y:S01]  /*4420*/  @P1 FFMA R3, R8, R8, R3 ;  /* 0x0000000808031223 */ /* 0x000fe20000000003 */
[----:B----4-:R-:W-:Y:S01]  /*4430*/  FSETP.NEU.AND P1, PT, R11, RZ, PT ;  /* 0x000000ff0b00720b */ /* 0x010fe20003f2d000 */
[----:B------:R-:W4:Y:S01]  /*4440*/  LDS R29, [R6+0x120] ;  /* 0x00012000061d7984 */ /* 0x000f220000000800 */
[----:B------:R-:W-:Y:S01]  /*4450*/  IADD3 R12, PT, PT, R10, 0x1, RZ ;  /* 0x000000010a0c7810 */ /* 0x000fe20007ffe0ff */
[----:B------:R-:W-:-:S02]  /*4460*/  @!P6 IMAD.MOV R12, RZ, RZ, R10 ;  /* 0x000000ffff0ce224 */ /* 0x000fc400078e020a */
[--C-:B------:R-:W-:Y:S01]  /*4470*/  FADD R8, R25, -R2.reuse ;  /* 0x8000000219087221 */ /* 0x100fe20000000000 */
[----:B------:R-:W-:Y:S02]  /*4480*/  LDS R23, [R6+0x16c] ;  /* 0x00016c0006177984 */ /* 0x000fe40000000800 */
[----:B------:R-:W-:Y:S01]  /*4490*/  IADD3 R10, PT, PT, R12, 0x1, RZ ;  /* 0x000000010c0a7810 */ /* 0x000fe20007ffe0ff */
[----:B------:R-:W-:Y:S01]  /*44a0*/  @P2 FFMA R3, R8, R8, R3 ;  /* 0x0000000808032223 */ /* 0x000fe20000000003 */
[----:B------:R-:W-:Y:S01]  /*44b0*/  @!P0 IADD3 R10, PT, PT, R12, RZ, RZ ;  /* 0x000000ff0c0a8210 */ /* 0x000fe20007ffe0ff */
[--C-:B------:R-:W-:Y:S01]  /*44c0*/  FADD R8, R21, -R2.reuse ;  /* 0x8000000215087221 */ /* 0x100fe20000000000 */
[----:B------:R-:W5:Y:S01]  /*44d0*/  LDS R25, [R6+0x160] ;  /* 0x0001600006197984 */ /* 0x000f620000000800 */
[----:B0-----:R-:W-:Y:S02]  /*44e0*/  FSETP.NEU.AND P2, PT, R9, RZ, PT ;  /* 0x000000ff0900720b */ /* 0x001fe40003f4d000 */
[C---:B------:R-:W-:Y:S01]  /*44f0*/  VIADD R12, R10.reuse, 0x1 ;  /* 0x000000010a0c7836 */ /* 0x040fe20000000000 */
[----:B------:R-:W-:Y:S01]  /*4500*/  @!P1 IADD3 R12, PT, PT, R10, RZ, RZ ;  /* 0x000000ff0a0c9210 */ /* 0x000fe20007ffe0ff */
[----:B------:R-:W-:Y:S01]  /*4510*/  @P3 FFMA R3, R8, R8, R3 ;  /* 0x0000000808033223 */ /* 0x000fe20000000003 */
[----:B------:R-:W-:Y:S01]  /*4520*/  FADD R10, R19, -R2 ;  /* 0x80000002130a7221 */ /* 0x000fe20000000000 */
[----:B------:R-:W0:Y:S01]  /*4530*/  LDS R8, [R6+0x164] ;  /* 0x0001640006087984 */ /* 0x000e220000000800 */
[----:B------:R-:W-:-:S02]  /*4540*/  IADD3 R14, PT, PT, R12, 0x1, RZ ;  /* 0x000000010c0e7810 */ /* 0x000fc40007ffe0ff */
[----:B------:R-:W-:Y:S01]  /*4550*/  @P4 FFMA R3, R10, R10, R3 ;  /* 0x0000000a0a034223 */ /* 0x000fe20000000003 */
[----:B-1----:R-:W-:Y:S01]  /*4560*/  FSETP.NEU.AND P3, PT, R7, RZ, PT ;  /* 0x000000ff0700720b */ /* 0x002fe20003f6d000 */
[----:B------:R-:W1:Y:S02]  /*4570*/  LDS R10, [R6+0x168] ;  /* 0x00016800060a7984 */ /* 0x000e640000000800 */
[----:B------:R-:W-:Y:S02]  /*4580*/  @!P2 IMAD.MOV R14, RZ, RZ, R12 ;  /* 0x000000ffff0ea224 */ /* 0x000fe400078e020c */
[--C-:B------:R-:W-:Y:S01]  /*4590*/  FADD R12, R17, -R2.reuse ;  /* 0x80000002110c7221 */ /* 0x100fe20000000000 */
[C---:B--2---:R-:W-:Y:S01]  /*45a0*/  FSETP.NEU.AND P4, PT, R0.reuse, RZ, PT ;  /* 0x000000ff0000720b */ /* 0x044fe20003f8d000 */
[----:B------:R-:W-:Y:S01]  /*45b0*/  LDS R19, [R6+0x178] ;  /* 0x0001780006137984 */ /* 0x000fe20000000800 */
[--C-:B------:R-:W-:Y:S01]  /*45c0*/  FADD R0, R0, -R2.reuse ;  /* 0x8000000200007221 */ /* 0x100fe20000000000 */
[----:B------:R-:W-:Y:S01]  /*45d0*/  @P5 FFMA R3, R12, R12, R3 ;  /* 0x0000000c0c035223 */ /* 0x000fe20000000003 */
[----:B------:R-:W-:Y:S01]  /*45e0*/  IADD3 R16, PT, PT, R14, 0x1, RZ ;  /* 0x000000010e107810 */ /* 0x000fe20007ffe0ff */
[----:B------:R-:W-:Y:S01]  /*45f0*/  FADD R12, R13, -R2 ;  /* 0x800000020d0c7221 */ /* 0x000fe20000000000 */
[----:B------:R-:W-:Y:S01]  /*4600*/  LDS R17, [R6+0x1b8] ;  /* 0x0001b80006117984 */ /* 0x000fe20000000800 */
[----:B---3--:R-:W-:-:S02]  /*4610*/  FSETP.NEU.AND P5, PT, R27, RZ, PT ;  /* 0x000000ff1b00720b */ /* 0x008fc40003fad000 */
[----:B------:R-:W-:Y:S01]  /*4620*/  @!P3 IADD3 R16, PT, PT, R14, RZ, RZ ;  /* 0x000000ff0e10b210 */ /* 0x000fe20007ffe0ff */
[----:B------:R-:W-:Y:S01]  /*4630*/  @P6 FFMA R3, R12, R12, R3 ;  /* 0x0000000c0c036223 */ /* 0x000fe20000000003 */
[--C-:B------:R-:W-:Y:S01]  /*4640*/  FADD R12, R15, -R2.reuse ;  /* 0x800000020f0c7221 */ /* 0x100fe20000000000 */
[----:B------:R-:W2:Y:S01]  /*4650*/  LDS R13, [R6+0x170] ;  /* 0x00017000060d7984 */ /* 0x000ea20000000800 */
[----:B----4-:R-:W-:Y:S01]  /*4660*/  FSETP.NEU.AND P6, PT, R29, RZ, PT ;  /* 0x000000ff1d00720b */ /* 0x010fe20003fcd000 */
[C---:B------:R-:W-:Y:S01]  /*4670*/  VIADD R14, R16.reuse, 0x1 ;  /* 0x00000001100e7836 */ /* 0x040fe20000000000 */
[----:B------:R-:W-:Y:S01]  /*4680*/  @!P4 IADD3 R14, PT, PT, R16, RZ, RZ ;  /* 0x000000ff100ec210 */ /* 0x000fe20007ffe0ff */
[----:B------:R-:W-:Y:S01]  /*4690*/  @P0 FFMA R3, R12, R12, R3 ;  /* 0x0000000c0c030223 */ /* 0x000fe20000000003 */
[----:B------:R-:W-:Y:S01]  /*46a0*/  FADD R12, R11, -R2 ;  /* 0x800000020b0c7221 */ /* 0x000fe20000000000 */
[----:B------:R-:W3:Y:S01]  /*46b0*/  LDS R15, [R6+0x174] ;  /* 0x00017400060f7984 */ /* 0x000ee20000000800 */
[----:B------:R-:W-:Y:S01]  /*46c0*/  IADD3 R16, PT, PT, R14, 0x1, RZ ;  /* 0x000000010e107810 */ /* 0x000fe20007ffe0ff */
[----:B------:R-:W-:-:S02]  /*46d0*/  @!P5 IMAD.MOV R16, RZ, RZ, R14 ;  /* 0x000000ffff10d224 */ /* 0x000fc400078e020e */
[----:B------:R-:W-:Y:S01]  /*46e0*/  @P1 FFMA R3, R12, R12, R3 ;  /* 0x0000000c0c031223 */ /* 0x000fe20000000003 */
[--C-:B------:R-:W-:Y:S01]  /*46f0*/  FADD R12, R9, -R2.reuse ;  /* 0x80000002090c7221 */ /* 0x100fe20000000000 */
[----:B------:R-:W-:Y:S01]  /*4700*/  LDS R21, [R6+0x1c8] ;  /* 0x0001c80006157984 */ /* 0x000fe20000000800 */
[----:B-----5:R-:W-:Y:S02]  /*4710*/  FSETP.NEU.AND P0, PT, R25, RZ, PT ;  /* 0x000000ff1900720b */ /* 0x020fe40003f0d000 */
[----:B------:R-:W-:Y:S01]  /*4720*/  IADD3 R14, PT, PT, R16, 0x1, RZ ;  /* 0x00000001100e7810 */ /* 0x000fe20007ffe0ff */
[----:B------:R-:W-:Y:S01]  /*4730*/  @P2 FFMA R3, R12, R12, R3 ;  /* 0x0000000c0c032223 */ /* 0x000fe20000000003 */
[----:B------:R-:W-:Y:S01]  /*4740*/  @!P6 IADD3 R14, PT, PT, R16, RZ, RZ ;  /* 0x000000ff100ee210 */ /* 0x000fe20007ffe0ff */
[----:B------:R-:W-:Y:S01]  /*4750*/  FADD R12, R7, -R2 ;  /* 0x80000002070c7221 */ /* 0x000fe20000000000 */
[----:B0-----:R-:W-:Y:S01]  /*4760*/  FSETP.NEU.AND P1, PT, R8, RZ, PT ;  /* 0x000000ff0800720b */ /* 0x001fe20003f2d000 */
[----:B------:R-:W0:Y:S02]  /*4770*/  LDS R7, [R6+0x1bc] ;  /* 0x0001bc0006077984 */ /* 0x000e240000000800 */
[----:B------:R-:W-:-:S02]  /*4780*/  VIADD R11, R14, 0x1 ;  /* 0x000000010e0b7836 */ /* 0x000fc40000000000 */
[----:B------:R-:W-:Y:S01]  /*4790*/  @P3 FFMA R3, R12, R12, R3 ;  /* 0x0000000c0c033223 */ /* 0x000fe20000000003 */
[----:B------:R-:W-:Y:S01]  /*47a0*/  FSETP.NEU.AND P3, PT, R23, RZ, PT ;  /* 0x000000ff1700720b */ /* 0x000fe20003f6d000 */
[--C-:B------:R-:W-:Y:S01]  /*47b0*/  FADD R8, R8, -R2.reuse ;  /* 0x8000000208087221 */ /* 0x100fe20000000000 */
[----:B-1----:R-:W-:Y:S01]  /*47c0*/  FSETP.NEU.AND P2, PT, R10, RZ, PT ;  /* 0x000000ff0a00720b */ /* 0x002fe20003f4d000 */
[----:B------:R-:W-:Y:S01]  /*47d0*/  @P4 FFMA R3, R0, R0, R3 ;  /* 0x0000000000034223 */ /* 0x000fe20000000003 */
[----:B------:R-:W-:Y:S01]  /*47e0*/  @!P0 IADD3 R11, PT, PT, R14, RZ, RZ ;  /* 0x000000ff0e0b8210 */ /* 0x000fe20007ffe0ff */
[--C-:B------:R-:W-:Y:S01]  /*47f0*/  FADD R0, R27, -R2.reuse ;  /* 0x800000021b007221 */ /* 0x100fe20000000000 */
[----:B------:R-:W-:Y:S01]  /*4800*/  FADD R10, R10, -R2 ;  /* 0x800000020a0a7221 */ /* 0x000fe20000000000 */
[----:B------:R-:W-:Y:S01]  /*4810*/  LDS R27, [R6+0x1d0] ;  /* 0x0001d000061b7984 */ /* 0x000fe20000000800 */
[----:B------:R-:W-:Y:S01]  /*4820*/  IADD3 R9, PT, PT, R11, 0x1, RZ ;  /* 0x000000010b097810 */ /* 0x000fe20007ffe0ff */
[----:B------:R-:W-:-:S02]  /*4830*/  @!P1 IMAD.MOV R9, RZ, RZ, R11 ;  /* 0x000000ffff099224 */ /* 0x000fc400078e020b */
[----:B------:R-:W-:Y:S01]  /*4840*/  @P5 FFMA R3, R0, R0, R3 ;  /* 0x0000000000035223 */ /* 0x000fe20000000003 */
[--C-:B------:R-:W-:Y:S02]  /*4850*/  FADD R0, R29, -R2.reuse ;  /* 0x800000021d007221 */ /* 0x100fe40000000000 */
[----:B------:R-:W-:Y:S01]  /*4860*/  LDS R29, [R6+0x210] ;  /* 0x00021000061d7984 */ /* 0x000fe20000000800 */
[C---:B------:R-:W-:Y:S01]  /*4870*/  IADD3 R11, PT, PT, R9.reuse, 0x1, RZ ;  /* 0x00000001090b7810 */ /* 0x040fe20007ffe0ff */
[----:B------:R-:W-:Y:S01]  /*4880*/  @P6 FFMA R3, R0, R0, R3 ;  /* 0x0000000000036223 */ /* 0x000fe20000000003 */
[----:B------:R-:W-:Y:S01]  /*4890*/  @!P2 IADD3 R11, PT, PT, R9, RZ, RZ ;  /* 0x000000ff090ba210 */ /* 0x000fe20007ffe0ff */
[----:B------:R-:W-:Y:S01]  /*48a0*/  FADD R0, R25, -R2 ;  /* 0x8000000219007221 */ /* 0x000fe20000000000 */
[----:B------:R-:W1:Y:S01]  /*48b0*/  LDS R9, [R6+0x1c0] ;  /* 0x0001c00006097984 */ /* 0x000e620000000800 */
[----:B--2---:R-:W-:Y:S02]  /*48c0*/  FSETP.NEU.AND P4, PT, R13, RZ, PT ;  /* 0x000000ff0d00720b */ /* 0x004fe40003f8d000 */
[C---:B------:R-:W-:Y:S01]  /*48d0*/  VIADD R12, R11.reuse, 0x1 ;  /* 0x000000010b0c7836 */ /* 0x040fe20000000000 */
[----:B------:R-:W-:Y:S01]  /*48e0*/  @!P3 IADD3 R12, PT, PT, R11, RZ, RZ ;  /* 0x000000ff0b0cb210 */ /* 0x000fe20007ffe0ff */
[----:B------:R-:W2:Y:S01]  /*48f0*/  LDS R25, [R6+0x1cc] ;  /* 0x0001cc0006197984 */ /* 0x000ea20000000800 */
[----:B---3--:R-:W-:Y:S01]  /*4900*/  FSETP.NEU.AND P5, PT, R15, RZ, PT ;  /* 0x000000ff0f00720b */ /* 0x008fe20003fad000 */
[----:B------:R-:W-:Y:S01]  /*4910*/  @P0 FFMA R3, R0, R0, R3 ;  /* 0x0000000000030223 */ /* 0x000fe20000000003 */
[----:B------:R-:W-:Y:S01]  /*4920*/  IADD3 R14, PT, PT, R12, 0x1, RZ ;  /* 0x000000010c0e7810 */ /* 0x000fe20007ffe0ff */
[----:B------:R-:W3:Y:S01]  /*4930*/  LDS R11, [R6+0x1c4] ;  /* 0x0001c400060b7984 */ /* 0x000ee20000000800 */
[----:B------:R-:W-:Y:S01]  /*4940*/  FSETP.NEU.AND P6, PT, R19, RZ, PT ;  /* 0x000000ff1300720b */ /* 0x000fe20003fcd000 */
[----:B------:R-:W-:Y:S01]  /*4950*/  @P1 FFMA R3, R8, R8, R3 ;  /* 0x0000000808031223 */ /* 0x000fe20000000003 */
[----:B------:R-:W-:-:S02]  /*4960*/  FSETP.NEU.AND P0, PT, R17, RZ, PT ;  /* 0x000000ff1100720b */ /* 0x000fc40003f0d000 */
[----:B------:R-:W-:Y:S02]  /*4970*/  @!P4 IMAD.MOV R14, RZ, RZ, R12 ;  /* 0x000000ffff0ec224 */ /* 0x000fe400078e020c */
[----:B------:R-:W-:Y:S01]  /*4980*/  @P2 FFMA R3, R10, R10, R3 ;  /* 0x0000000a0a032223 */ /* 0x000fe20000000003 */
[--C-:B------:R-:W-:Y:S02]  /*4990*/  FADD R10, R23, -R2.reuse ;  /* 0x80000002170a7221 */ /* 0x100fe40000000000 */
[----:B------:R-:W4:Y:S01]  /*49a0*/  LDS R23, [R6+0x214] ;  /* 0x0002140006177984 */ /* 0x000f220000000800 */
[----:B------:R-:W-:Y:S01]  /*49b0*/  IADD3 R12, PT, PT, R14, 0x1, RZ ;  /* 0x000000010e0c7810 */ /* 0x000fe20007ffe0ff */
[----:B------:R-:W-:Y:S01]  /*49c0*/  @P3 FFMA R3, R10, R10, R3 ;  /* 0x0000000a0a033223 */ /* 0x000fe20000000003 */
[----:B------:R-:W-:Y:S01]  /*49d0*/  @!P5 IADD3 R12, PT, PT, R14, RZ, RZ ;  /* 0x000000ff0e0cd210 */ /* 0x000fe20007ffe0ff */
[--C-:B------:R-:W-:Y:S01]  /*49e0*/  FADD R10, R13, -R2.reuse ;  /* 0x800000020d0a7221 */ /* 0x100fe20000000000 */
[----:B0-----:R-:W-:Y:S01]  /*49f0*/  FSETP.NEU.AND P1, PT, R7, RZ, PT ;  /* 0x000000ff0700720b */ /* 0x001fe20003f2d000 */
[----:B------:R-:W0:Y:S02]  /*4a00*/  LDS R13, [R6+0x218] ;  /* 0x00021800060d7984 */ /* 0x000e240000000800 */
[C---:B------:R-:W-:Y:S01]  /*4a10*/  VIADD R14, R12.reuse, 0x1 ;  /* 0x000000010c0e7836 */ /* 0x040fe20000000000 */
[----:B------:R-:W-:Y:S01]  /*4a20*/  @!P6 IADD3 R14, PT, PT, R12, RZ, RZ ;  /* 0x000000ff0c0ee210 */ /* 0x000fe20007ffe0ff */
[----:B------:R-:W-:Y:S01]  /*4a30*/  @P4 FFMA R3, R10, R10, R3 ;  /* 0x0000000a0a034223 */ /* 0x000fe20000000003 */
[----:B------:R-:W-:Y:S01]  /*4a40*/  FADD R10, R15, -R2 ;  /* 0x800000020f0a7221 */ /* 0x000fe20000000000 */
[----:B------:R-:W-:Y:S01]  /*4a50*/  FSETP.NEU.AND P4, PT, R21, RZ, PT ;  /* 0x000000ff1500720b */ /* 0x000fe20003f8d000 */
[----:B------:R-:W5:Y:S01]  /*4a60*/  LDS R15, [R6+0x21c] ;  /* 0x00021c00060f7984 */ /* 0x000f620000000800 */
[----:B------:R-:W-:Y:S01]  /*4a70*/  IADD3 R0, PT, PT, R14, 0x1, RZ ;  /* 0x000000010e007810 */ /* 0x000fe20007ffe0ff */
[----:B------:R-:W-:-:S02]  /*4a80*/  @!P0 IMAD.MOV R0, RZ, RZ, R14 ;  /* 0x000000ffff008224 */ /* 0x000fc400078e020e */
[----:B------:R-:W-:-:S03]  /*4a90*/  @P5 FFMA R3, R10, R10, R3 ;  /* 0x0000000a0a035223 */ /* 0x000fc60000000003 */
[C---:B------:R-:W-:Y:S02]  /*4aa0*/  IADD3 R8, PT, PT, R0.reuse, 0x1, RZ ;  /* 0x0000000100087810 */ /* 0x040fe40007ffe0ff */
[----:B-1----:R-:W-:Y:S02]  /*4ab0*/  FSETP.NEU.AND P2, PT, R9, RZ, PT ;  /* 0x000000ff0900720b */ /* 0x002fe40003f4d000 */
[----:B------:R-:W-:Y:S02]  /*4ac0*/  @!P1 IADD3 R8, PT, PT, R0, RZ, RZ ;  /* 0x000000ff00089210 */ /* 0x000fe40007ffe0ff */
[----:B--2---:R-:W-:-:S03]  /*4ad0*/  FSETP.NEU.AND P5, PT, R25, RZ, PT ;  /* 0x000000ff1900720b */ /* 0x004fc60003fad000 */
[----:B------:R-:W-:Y:S01]  /*4ae0*/  VIADD R0, R8, 0x1 ;  /* 0x0000000108007836 */ /* 0x000fe20000000000 */
[----:B---3--:R-:W-:-:S05]  /*4af0*/  FSETP.NEU.AND P3, PT, R11, RZ, PT ;  /* 0x000000ff0b00720b */ /* 0x008fca0003f6d000 */
[----:B------:R-:W-:-:S04]  /*4b00*/  @!P2 IADD3 R0, PT, PT, R8, RZ, RZ ;  /* 0x000000ff0800a210 */ /* 0x000fc80007ffe0ff */
[----:B------:R-:W-:-:S04]  /*4b10*/  IADD3 R8, PT, PT, R0, 0x1, RZ ;  /* 0x0000000100087810 */ /* 0x000fc80007ffe0ff */
[----:B------:R-:W-:Y:S02]  /*4b20*/  @!P3 IMAD.MOV R8, RZ, RZ, R0 ;  /* 0x000000ffff08b224 */ /* 0x000fe400078e0200 */
[--C-:B------:R-:W-:Y:S02]  /*4b30*/  FADD R0, R19, -R2.reuse ;  /* 0x8000000213007221 */ /* 0x100fe40000000000 */
[----:B------:R-:W1:Y:S02]  /*4b40*/  LDS R19, [R6+0x220] ;  /* 0x0002200006137984 */ /* 0x000e640000000800 */
[----:B------:R-:W-:Y:S01]  /*4b50*/  @P6 FFMA R3, R0, R0, R3 ;  /* 0x0000000000036223 */ /* 0x000fe20000000003 */
[--C-:B------:R-:W-:Y:S01]  /*4b60*/  FADD R0, R17, -R2.reuse ;  /* 0x8000000211007221 */ /* 0x100fe20000000000 */
[----:B------:R-:W-:Y:S01]  /*4b70*/  FSETP.NEU.AND P6, PT, R27, RZ, PT ;  /* 0x000000ff1b00720b */ /* 0x000fe20003fcd000 */
[----:B------:R-:W2:Y:S01]  /*4b80*/  LDS R17, [R6+0x224] ;  /* 0x0002240006117984 */ /* 0x000ea20000000800 */
[----:B------:R-:W-:Y:S01]  /*4b90*/  IADD3 R10, PT, PT, R8, 0x1, RZ ;  /* 0x00000001080a7810 */ /* 0x000fe20007ffe0ff */
[----:B------:R-:W-:Y:S01]  /*4ba0*/  @P0 FFMA R3, R0, R0, R3 ;  /* 0x0000000000030223 */ /* 0x000fe20000000003 */
[--C-:B------:R-:W-:Y:S01]  /*4bb0*/  FADD R0, R7, -R2.reuse ;  /* 0x8000000207007221 */ /* 0x100fe20000000000 */
[----:B------:R-:W-:Y:S01]  /*4bc0*/  @!P4 IADD3 R10, PT, PT, R8, RZ, RZ ;  /* 0x000000ff080ac210 */ /* 0x000fe20007ffe0ff */
[----:B------:R3:W2:Y:S01]  /*4bd0*/  LDS R7, [R6+0x228] ;  /* 0x0002280006077984 */ /* 0x0006a20000000800 */
[----:B------:R-:W-:Y:S01]  /*4be0*/  FSETP.NEU.AND P0, PT, R29, RZ, PT ;  /* 0x000000ff1d00720b */ /* 0x000fe20003f0d000 */
[----:B------:R-:W-:Y:S01]  /*4bf0*/  @P1 FFMA R3, R0, R0, R3 ;  /* 0x0000000000031223 */ /* 0x000fe20000000003 */
[----:B----4-:R-:W-:Y:S01]  /*4c00*/  FSETP.NEU.AND P1, PT, R23, RZ, PT ;  /* 0x000000ff1700720b */ /* 0x010fe20003f2d000 */
[C---:B------:R-:W-:Y:S01]  /*4c10*/  VIADD R8, R10.reuse, 0x1 ;  /* 0x000000010a087836 */ /* 0x040fe20000000000 */
[----:B------:R-:W-:Y:S01]  /*4c20*/  @!P5 IADD3 R8, PT, PT, R10, RZ, RZ ;  /* 0x000000ff0a08d210 */ /* 0x000fe20007ffe0ff */
[----:B------:R-:W-:-:S03]  /*4c30*/  FADD R0, R9, -R2 ;  /* 0x8000000209007221 */ /* 0x000fc60000000000 */
[----:B------:R-:W-:Y:S01]  /*4c40*/  IADD3 R10, PT, PT, R8, 0x1, RZ ;  /* 0x00000001080a7810 */ /* 0x000fe20007ffe0ff */
[----:B------:R-:W-:Y:S02]  /*4c50*/  @!P6 IMAD.MOV R10, RZ, RZ, R8 ;  /* 0x000000ffff0ae224 */ /* 0x000fe400078e0208 */
[----:B------:R-:W-:Y:S01]  /*4c60*/  @P2 FFMA R3, R0, R0, R3 ;  /* 0x0000000000032223 */ /* 0x000fe20000000003 */
[----:B0-----:R-:W-:Y:S01]  /*4c70*/  FSETP.NEU.AND P2, PT, R13, RZ, PT ;  /* 0x000000ff0d00720b */ /* 0x001fe20003f4d000 */
[--C-:B------:R-:W-:Y:S01]  /*4c80*/  FADD R0, R11, -R2.reuse ;  /* 0x800000020b007221 */ /* 0x100fe20000000000 */
[C---:B------:R-:W-:Y:S02]  /*4c90*/  IADD3 R8, PT, PT, R10.reuse, 0x1, RZ ;  /* 0x000000010a087810 */ /* 0x040fe40007ffe0ff */
[----:B------:R-:W-:Y:S01]  /*4ca0*/  @!P0 IADD3 R8, PT, PT, R10, RZ, RZ ;  /* 0x000000ff0a088210 */ /* 0x000fe20007ffe0ff */
[----:B------:R-:W-:Y:S01]  /*4cb0*/  @P3 FFMA R3, R0, R0, R3 ;  /* 0x0000000000033223 */ /* 0x000fe20000000003 */
[----:B-----5:R-:W-:Y:S01]  /*4cc0*/  FSETP.NEU.AND P3, PT, R15, RZ, PT ;  /* 0x000000ff0f00720b */ /* 0x020fe20003f6d000 */
[----:B------:R-:W-:-:S02]  /*4cd0*/  FADD R0, R21, -R2 ;  /* 0x8000000215007221 */ /* 0x000fc40000000000 */
[C---:B------:R-:W-:Y:S01]  /*4ce0*/  VIADD R9, R8.reuse, 0x1 ;  /* 0x0000000108097836 */ /* 0x040fe20000000000 */
[----:B------:R-:W-:Y:S01]  /*4cf0*/  @!P1 IADD3 R9, PT, PT, R8, RZ, RZ ;  /* 0x000000ff08099210 */ /* 0x000fe20007ffe0ff */
[----:B------:R-:W-:Y:S01]  /*4d00*/  @P4 FFMA R3, R0, R0, R3 ;  /* 0x0000000000034223 */ /* 0x000fe20000000003 */
[--C-:B------:R-:W-:Y:S02]  /*4d10*/  FADD R0, R25, -R2.reuse ;  /* 0x8000000219007221 */ /* 0x100fe40000000000 */
[----:B---3--:R-:W-:Y:S01]  /*4d20*/  IADD3 R6, PT, PT, R9, 0x1, RZ ;  /* 0x0000000109067810 */ /* 0x008fe20007ffe0ff */
[----:B------:R-:W-:Y:S02]  /*4d30*/  @!P2 IMAD.MOV R6, RZ, RZ, R9 ;  /* 0x000000ffff06a224 */ /* 0x000fe400078e0209 */
[----:B------:R-:W-:Y:S01]  /*4d40*/  @P5 FFMA R3, R0, R0, R3 ;  /* 0x0000000000035223 */ /* 0x000fe20000000003 */
[----:B-1----:R-:W-:Y:S01]  /*4d50*/  FSETP.NEU.AND P4, PT, R19, RZ, PT ;  /* 0x000000ff1300720b */ /* 0x002fe20003f8d000 */
[----:B------:R-:W-:Y:S01]  /*4d60*/  FADD R0, R27, -R2 ;  /* 0x800000021b007221 */ /* 0x000fe20000000000 */
[----:B------:R-:W-:-:S02]  /*4d70*/  IADD3 R8, PT, PT, R6, 0x1, RZ ;  /* 0x0000000106087810 */ /* 0x000fc40007ffe0ff */
[----:B--2---:R-:W-:Y:S01]  /*4d80*/  FSETP.NEU.AND P5, PT, R17, RZ, PT ;  /* 0x000000ff1100720b */ /* 0x004fe20003fad000 */
[----:B------:R-:W-:Y:S01]  /*4d90*/  @P6 FFMA R3, R0, R0, R3 ;  /* 0x0000000000036223 */ /* 0x000fe20000000003 */
[----:B------:R-:W-:Y:S01]  /*4da0*/  @!P3 IADD3 R8, PT, PT, R6, RZ, RZ ;  /* 0x000000ff0608b210 */ /* 0x000fe20007ffe0ff */
[----:B------:R-:W-:Y:S01]  /*4db0*/  FADD R0, R29, -R2 ;  /* 0x800000021d007221 */ /* 0x000fe20000000000 */
[----:B------:R-:W-:-:S03]  /*4dc0*/  FSETP.NEU.AND P6, PT, R7, RZ, PT ;  /* 0x000000ff0700720b */ /* 0x000fc60003fcd000 */
[C---:B------:R-:W-:Y:S02]  /*4dd0*/  VIADD R6, R8.reuse, 0x1 ;  /* 0x0000000108067836 */ /* 0x040fe40000000000 */
[----:B------:R-:W-:Y:S01]  /*4de0*/  @!P4 IADD3 R6, PT, PT, R8, RZ, RZ ;  /* 0x000000ff0806c210 */ /* 0x000fe20007ffe0ff */
[----:B------:R-:W-:-:S03]  /*4df0*/  @P0 FFMA R3, R0, R0, R3 ;  /* 0x0000000000030223 */ /* 0x000fc60000000003 */
[----:B------:R-:W-:Y:S01]  /*4e00*/  IADD3 R9, PT, PT, R6, 0x1, RZ ;  /* 0x0000000106097810 */ /* 0x000fe20007ffe0ff */
[----:B------:R-:W-:Y:S02]  /*4e10*/  @!P5 IMAD.MOV R9, RZ, RZ, R6 ;  /* 0x000000ffff09d224 */ /* 0x000fe400078e0206 */
[----:B------:R-:W-:-:S03]  /*4e20*/  FADD R6, R23, -R2 ;  /* 0x8000000217067221 */ /* 0x000fc60000000000 */
[C---:B------:R-:W-:Y:S01]  /*4e30*/  IADD3 R8, PT, PT, R9.reuse, 0x1, RZ ;  /* 0x0000000109087810 */ /* 0x040fe20007ffe0ff */
[----:B------:R-:W-:Y:S01]  /*4e40*/  @P1 FFMA R3, R6, R6, R3 ;  /* 0x0000000606031223 */ /* 0x000fe20000000003 */
[----:B------:R-:W-:Y:S01]  /*4e50*/  @!P6 IADD3 R8, PT, PT, R9, RZ, RZ ;  /* 0x000000ff0908e210 */ /* 0x000fe20007ffe0ff */
[----:B------:R-:W-:-:S03]  /*4e60*/  FADD R6, R15, -R2 ;  /* 0x800000020f067221 */ /* 0x000fc60000000000 */
[----:B------:R-:W-:Y:S01]  /*4e70*/  I2FP.F32.S32 R10, R8 ;  /* 0x00000008000a7245 */ /* 0x000fe20000201400 */
[----:B------:R-:W-:-:S03]  /*4e80*/  FADD R8, R13, -R2 ;  /* 0x800000020d087221 */ /* 0x000fc60000000000 */
[----:B------:R-:W0:Y:S01]  /*4e90*/  MUFU.RCP R0, R10 ;  /* 0x0000000a00007308 */ /* 0x000e220000001000 */
[----:B------:R-:W-:Y:S01]  /*4ea0*/  @P2 FFMA R3, R8, R8, R3 ;  /* 0x0000000808032223 */ /* 0x000fe20000000003 */
[----:B------:R-:W-:-:S03]  /*4eb0*/  FADD R8, R19, -R2 ;  /* 0x8000000213087221 */ /* 0x000fc60000000000 */
[----:B------:R-:W-:Y:S01]  /*4ec0*/  @P3 FFMA R3, R6, R6, R3 ;  /* 0x0000000606033223 */ /* 0x000fe20000000003 */
[--C-:B------:R-:W-:Y:S01]  /*4ed0*/  FADD R6, R17, -R2.reuse ;  /* 0x8000000211067221 */ /* 0x100fe20000000000 */
[----:B------:R-:W-:Y:S02]  /*4ee0*/  FADD R2, R7, -R2 ;  /* 0x8000000207027221 */ /* 0x000fe40000000000 */
[----:B------:R-:W-:-:S04]  /*4ef0*/  @P4 FFMA R3, R8, R8, R3 ;  /* 0x0000000808034223 */ /* 0x000fc80000000003 */
[----:B------:R-:W-:-:S04]  /*4f00*/  @P5 FFMA R3, R6, R6, R3 ;  /* 0x0000000606035223 */ /* 0x000fc80000000003 */
[----:B------:R-:W-:Y:S01]  /*4f10*/  @P6 FFMA R3, R2, R2, R3 ;  /* 0x0000000202036223 */ /* 0x000fe20000000003 */
[----:B0-----:R-:W-:-:S03]  /*4f20*/  FFMA R7, -R10, R0, 1 ;  /* 0x3f8000000a077423 */ /* 0x001fc60000000100 */
[----:B------:R-:W0:Y:S01]  /*4f30*/  FCHK P0, R3, R10 ;  /* 0x0000000a03007302 */ /* 0x000e220000000000 */
[----:B------:R-:W-:-:S04]  /*4f40*/  FFMA R0, R0, R7, R0 ;  /* 0x0000000700007223 */ /* 0x000fc80000000000 */
[----:B------:R-:W-:-:S04]  /*4f50*/  FFMA R2, R0, R3, RZ ;  /* 0x0000000300027223 */ /* 0x000fc800000000ff */
[----:B------:R-:W-:-:S04]  /*4f60*/  FFMA R7, -R10, R2, R3 ;  /* 0x000000020a077223 */ /* 0x000fc80000000103 */
[----:B------:R-:W-:Y:S01]  /*4f70*/  FFMA R0, R0, R7, R2 ;  /* 0x0000000700007223 */ /* 0x000fe20000000002 */
[----:B0-----:R-:W-:Y:S06]  /*4f80*/  @!P0 BRA `(.L_x_14) ;  /* 0x0000000000148947 */ /* 0x001fec0003800000 */
[----:B------:R-:W-:Y:S01]  /*4f90*/  IMAD.MOV.U32 R2, RZ, RZ, R3 ;  /* 0x000000ffff027224 */ /* 0x000fe200078e0003 */
[----:B------:R-:W-:Y:S02]  /*4fa0*/  MOV R3, R10 ;  /* 0x0000000a00037202 */ /* 0x000fe40000000f00 */
[----:B------:R-:W-:-:S07]  /*4fb0*/  MOV R12, 0x4fd0 ;  /* 0x00004fd0000c7802 */ /* 0x000fce0000000f00 */
[----:B------:R-:W-:Y:S05]  /*4fc0*/  CALL.REL.NOINC `($__internal_2_$__cuda_sm3x_div_rn_noftz_f32_slowpath) ;  /* 0x00000070000c7944 */ /* 0x000fea0003c00000 */
[----:B------:R-:W-:-:S07]  /*4fd0*/  MOV R0, R10 ;  /* 0x0000000a00007202 */ /* 0x000fce0000000f00 */
.L_x_14:
[----:B------:R-:W-:Y:S05]  /*4fe0*/  BSYNC.RECONVERGENT B2 ;  /* 0x0000000000027941 */ /* 0x000fea0003800200 */
.L_x_13:
[----:B------:R-:W0:Y:S01]  /*4ff0*/  F2F.F64.F32 R8, R0 ;  /* 0x0000000000087310 */ /* 0x000e220000201800 */
[----:B------:R-:W-:Y:S01]  /*5000*/  UMOV UR4, 0xeb1c432d ;  /* 0xeb1c432d00047882 */ /* 0x000fe20000000000 */
[----:B------:R-:W-:Y:S01]  /*5010*/  UMOV UR5, 0x3f1a36e2 ;  /* 0x3f1a36e200057882 */ /* 0x000fe20000000000 */
[----:B------:R-:W-:Y:S01]  /*5020*/  HFMA2 R11, -RZ, RZ, 1.9609375, 0 ;  /* 0x3fd80000ff0b7431 */ /* 0x000fe200000001ff */
[----:B------:R-:W-:Y:S01]  /*5030*/  MOV R10, 0x0 ;  /* 0x00000000000a7802 */ /* 0x000fe20000000f00 */
[----:B------:R-:W-:Y:S01]  /*5040*/  BSSY.RECONVERGENT B0, `(.L_x_15) ;  /* 0x000001a000007945 */ /* 0x000fe20003800200 */
[----:B0-----:R-:W-:-:S06]  /*5050*/  DADD R8, R8, UR4 ;  /* 0x0000000408087e29 */ /* 0x001fcc0008000000 */
[----:B------:R-:W0:Y:S04]  /*5060*/  MUFU.RSQ64H R7, R9 ;  /* 0x0000000900077308 */ /* 0x000e280000001c00 */
[----:B------:R-:W-:-:S05]  /*5070*/  VIADD R6, R9, 0xfcb00000 ;  /* 0xfcb0000009067836 */ /* 0x000fca0000000000 */
[----:B------:R-:W-:Y:S01]  /*5080*/  ISETP.GE.U32.AND P0, PT, R6, 0x7ca00000, PT ;  /* 0x7ca000000600780c */ /* 0x000fe20003f06070 */
        /* <DEDUP_REMOVED lines=11> */
[----:B------:R-:W-:Y:S01]  /*5140*/  MOV R0, R14 ;  /* 0x0000000e00007202 */ /* 0x000fe20000000f00 */
[----:B------:R-:W-:Y:S01]  /*5150*/  IMAD.MOV.U32 R3, RZ, RZ, R17 ;  /* 0x000000ffff037224 */ /* 0x000fe200078e0011 */
[----:B------:R-:W-:Y:S01]  /*5160*/  MOV R11, R15 ;  /* 0x0000000f000b7202 */ /* 0x000fe20000000f00 */
[----:B------:R-:W-:Y:S01]  /*5170*/  IMAD.MOV.U32 R14, RZ, RZ, R6 ;  /* 0x000000ffff0e7224 */ /* 0x000fe200078e0006 */
[----:B------:R-:W-:Y:S02]  /*5180*/  MOV R2, R16 ;  /* 0x0000001000027202 */ /* 0x000fe40000000f00 */
[----:B------:R-:W-:Y:S02]  /*5190*/  MOV R15, R13 ;  /* 0x0000000d000f7202 */ /* 0x000fe40000000f00 */
[----:B------:R-:W-:-:S07]  /*51a0*/  MOV R12, 0x51c0 ;  /* 0x000051c0000c7802 */ /* 0x000fce0000000f00 */
[----:B------:R-:W-:Y:S05]  /*51b0*/  CALL.REL.NOINC `($__internal_1_$__cuda_sm20_dsqrt_rn_f64_mediumpath_v1) ;  /* 0x0000006800e47944 */ /* 0x000fea0003c00000 */
[----:B------:R-:W-:Y:S01]  /*51c0*/  MOV R2, R10 ;  /* 0x0000000a00027202 */ /* 0x000fe20000000f00 */
[----:B------:R-:W-:-:S07]  /*51d0*/  IMAD.MOV.U32 R3, RZ, RZ, R11 ;  /* 0x000000ffff037224 */ /* 0x000fce00078e000b */
.L_x_16:
[----:B------:R-:W-:Y:S05]  /*51e0*/  BSYNC.RECONVERGENT B0 ;  /* 0x0000000000007941 */ /* 0x000fea0003800200 */
.L_x_15:
[----:B------:R-:W0:Y:S01]  /*51f0*/  LDC.64 R6, c[0x0][0x380] ;  /* 0x0000e000ff067b82 */ /* 0x000e220000000a00 */
[----:B------:R-:W1:Y:S01]  /*5200*/  LDCU UR4, c[0x0][0x388] ;  /* 0x00007100ff0477ac */ /* 0x000e620008000800 */
[----:B------:R-:W2:Y:S01]  /*5210*/  F2F.F32.F64 R3, R2 ;  /* 0x0000000200037310 */ /* 0x000ea20000301000 */
[----:B-1----:R-:W-:-:S04]  /*5220*/  IMAD R5, R4, UR4, R5 ;  /* 0x0000000404057c24 */ /* 0x002fc8000f8e0205 */
[----:B0-----:R-:W-:-:S05]  /*5230*/  IMAD.WIDE R6, R5, 0x4, R6 ;  /* 0x0000000405067825 */ /* 0x001fca00078e0206 */
[----:B--2---:R-:W-:Y:S01]  /*5240*/  STG.E desc[UR6][R6.64], R3 ;  /* 0x0000000306007986 */ /* 0x004fe2000c101906 */
[----:B------:R-:W-:Y:S05]  /*5250*/  EXIT ;  /* 0x000000000000794d */ /* 0x000fea0003800000 */
.L_x_2:
[----:B------:R-:W-:-:S13]  /*5260*/  ISETP.NE.AND P0, PT, R0, 0x3, PT ;  /* 0x000000030000780c */ /* 0x000fda0003f05270 */
[----:B------:R-:W-:Y:S05]  /*5270*/  @!P0 BRA `(.L_x_17) ;  /* 0x0000003000c08947 */ /* 0x000fea0003800000 */
[----:B------:R-:W-:-:S13]  /*5280*/  ISETP.NE.AND P0, PT, R0, 0x4, PT ;  /* 0x000000040000780c */ /* 0x000fda0003f05270 */
[----:B------:R-:W-:Y:S05]  /*5290*/  @P0 BRA `(.L_x_18) ;  /* 0x0000003000a00947 */ /* 0x000fea0003800000 */
[----:B------:R-:W0:Y:S01]  /*52a0*/  LDS R25, [R2+0x4] ;  /* 0x0000040002197984 */ /* 0x000e220000000800 */
[----:B--2---:R-:W-:Y:S01]  /*52b0*/  HFMA2 R6, -RZ, RZ, 0, 1.1920928955078125e-07 ;  /* 0x00000002ff067431 */ /* 0x004fe200000001ff */
        /* <DEDUP_REMOVED lines=25> */
[C---:B------:R-:W-:Y:S01]  /*5450*/  IADD3 R3, PT, PT, R6.reuse, 0x1, RZ ;  /* 0x0000000106037810 */ /* 0x040fe20007ffe0ff */
[----:B------:R-:W2:Y:S01]  /*5460*/  LDS R29, [R2+0xb0] ;  /* 0x0000b000021d7984 */ /* 0x000ea20000000800 */
[----:B------:R-:W-:Y:S01]  /*5470*/  @!P2 IADD3 R3, PT, PT, R6, RZ, RZ ;  /* 0x000000ff0603a210 */ /* 0x000fe20007ffe0ff */
[----:B------:R-:W-:Y:S01]  /*5480*/  @P3 FADD R0, R0, R27 ;  /* 0x0000001b00003221 */ /* 0x000fe20000000000 */
[----:B------:R-:W-:Y:S01]  /*5490*/  FSETP.NEU.AND P6, PT, R19, RZ, PT ;  /* 0x000000ff1300720b */ /* 0x000fe20003fcd000 */
[----:B------:R-:W3:Y:S01]  /*54a0*/  LDS R27, [R2+0xb4] ;  /* 0x0000b400021b7984 */ /* 0x000ee20000000800 */
[----:B------:R-:W-:Y:S01]  /*54b0*/  FSETP.NEU.AND P0, PT, R15, RZ, PT ;  /* 0x000000ff0f00720b */ /* 0x000fe20003f0d000 */
[C---:B------:R-:W-:Y:S01]  /*54c0*/  VIADD R6, R3.reuse, 0x1 ;  /* 0x0000000103067836 */ /* 0x040fe20000000000 */
[----:B------:R-:W-:Y:S01]  /*54d0*/  @!P3 IADD3 R6, PT, PT, R3, RZ, RZ ;  /* 0x000000ff0306b210 */ /* 0x000fe20007ffe0ff */
[----:B------:R-:W-:Y:S01]  /*54e0*/  @P4 FADD R0, R0, R23 ;  /* 0x0000001700004221 */ /* 0x000fe20000000000 */
[----:B------:R-:W4:Y:S01]  /*54f0*/  LDS R3, [R2+0x68] ;  /* 0x0000680002037984 */ /* 0x000f220000000800 */
[----:B------:R-:W-:-:S02]  /*5500*/  FSETP.NEU.AND P1, PT, R13, RZ, PT ;  /* 0x000000ff0d00720b */ /* 0x000fc40003f2d000 */
[----:B------:R-:W-:Y:S01]  /*5510*/  IADD3 R7, PT, PT, R6, 0x1, RZ ;  /* 0x0000000106077810 */ /* 0x000fe20007ffe0ff */
[----:B------:R-:W-:Y:S01]  /*5520*/  @!P4 IMAD.MOV R7, RZ, RZ, R6 ;  /* 0x000000ffff07c224 */ /* 0x000fe200078e0206 */
[----:B------:R-:W5:Y:S01]  /*5530*/  LDS R23, [R2+0xb8] ;  /* 0x0000b80002177984 */ /* 0x000f620000000800 */
[----:B------:R-:W-:Y:S01]  /*5540*/  FSETP.NEU.AND P2, PT, R11, RZ, PT ;  /* 0x000000ff0b00720b */ /* 0x000fe20003f4d000 */
[----:B------:R-:W-:Y:S02]  /*5550*/  @P5 FADD R0, R0, R21 ;  /* 0x0000001500005221 */ /* 0x000fe40000000000 */
[C---:B------:R-:W-:Y:S01]  /*5560*/  IADD3 R6, PT, PT, R7.reuse, 0x1, RZ ;  /* 0x0000000107067810 */ /* 0x040fe20007ffe0ff */
[----:B------:R-:W5:Y:S01]  /*5570*/  LDS R21, [R2+0xbc] ;  /* 0x0000bc0002157984 */ /* 0x000f620000000800 */
[----:B------:R-:W-:Y:S01]  /*5580*/  @!P5 IADD3 R6, PT, PT, R7, RZ, RZ ;  /* 0x000000ff0706d210 */ /* 0x000fe20007ffe0ff */
[----:B------:R-:W-:Y:S01]  /*5590*/  @P6 FADD R0, R0, R19 ;  /* 0x0000001300006221 */ /* 0x000fe20000000000 */
[----:B0-----:R-:W-:Y:S01]  /*55a0*/  FSETP.NEU.AND P3, PT, R17, RZ, PT ;  /* 0x000000ff1100720b */ /* 0x001fe20003f6d000 */
[----:B------:R-:W0:Y:S02]  /*55b0*/  LDS R7, [R2+0x6c] ;  /* 0x00006c0002077984 */ /* 0x000e240000000800 */
[C---:B------:R-:W-:Y:S01]  /*55c0*/  VIADD R10, R6.reuse, 0x1 ;  /* 0x00000001060a7836 */ /* 0x040fe20000000000 */
[----:B------:R-:W-:Y:S01]  /*55d0*/  @!P6 IADD3 R10, PT, PT, R6, RZ, RZ ;  /* 0x000000ff060ae210 */ /* 0x000fe20007ffe0ff */
[----:B------:R-:W0:Y:S01]  /*55e0*/  LDS R19, [R2+0xc0] ;  /* 0x0000c00002137984 */ /* 0x000e220000000800 */
[----:B------:R-:W-:-:S02]  /*55f0*/  @P0 FADD R0, R0, R15 ;  /* 0x0000000f00000221 */ /* 0x000fc40000000000 */
[----:B------:R-:W-:Y:S01]  /*5600*/  IADD3 R6, PT, PT, R10, 0x1, RZ ;  /* 0x000000010a067810 */ /* 0x000fe20007ffe0ff */
[----:B------:R-:W-:Y:S01]  /*5610*/  @!P0 IMAD.MOV R6, RZ, RZ, R10 ;  /* 0x000000ffff068224 */ /* 0x000fe200078e020a */
[----:B------:R-:W0:Y:S01]  /*5620*/  LDS R15, [R2+0xc4] ;  /* 0x0000c400020f7984 */ /* 0x000e220000000800 */
[----:B------:R-:W-:Y:S01]  /*5630*/  @P1 FADD R0, R0, R13 ;  /* 0x0000000d00001221 */ /* 0x000fe20000000000 */
[----:B-1----:R-:W-:Y:S02]  /*5640*/  FSETP.NEU.AND P6, PT, R25, RZ, PT ;  /* 0x000000ff1900720b */ /* 0x002fe40003fcd000 */
[----:B------:R-:W1:Y:S01]  /*5650*/  LDS R13, [R2+0xc8] ;  /* 0x0000c800020d7984 */ /* 0x000e620000000800 */
[----:B------:R-:W-:Y:S01]  /*5660*/  IADD3 R10, PT, PT, R6, 0x1, RZ ;  /* 0x00000001060a7810 */ /* 0x000fe20007ffe0ff */
[----:B------:R-:W-:Y:S01]  /*5670*/  @P2 FADD R0, R0, R11 ;  /* 0x0000000b00002221 */ /* 0x000fe20000000000 */
[----:B------:R-:W-:Y:S01]  /*5680*/  @!P1 IADD3 R10, PT, PT, R6, RZ, RZ ;  /* 0x000000ff060a9210 */ /* 0x000fe20007ffe0ff */
[----:B------:R-:W1:Y:S01]  /*5690*/  LDS R11, [R2+0x108] ;  /* 0x00010800020b7984 */ /* 0x000e620000000800 */
[----:B--2---:R-:W-:Y:S01]  /*56a0*/  FSETP.NEU.AND P0, PT, R29, RZ, PT ;  /* 0x000000ff1d00720b */ /* 0x004fe20003f0d000 */
[----:B------:R-:W-:-:S02]  /*56b0*/  @P3 FADD R0, R0, R17 ;  /* 0x0000001100003221 */ /* 0x000fc40000000000 */
[C---:B------:R-:W-:Y:S01]  /*56c0*/  VIADD R6, R10.reuse, 0x1 ;  /* 0x000000010a067836 */ /* 0x040fe20000000000 */
[----:B------:R-:W-:Y:S01]  /*56d0*/  @!P2 IADD3 R6, PT, PT, R10, RZ, RZ ;  /* 0x000000ff0a06a210 */ /* 0x000fe20007ffe0ff */
[----:B------:R-:W2:Y:S01]  /*56e0*/  LDS R17, [R2+0x10c] ;  /* 0x00010c0002117984 */ /* 0x000ea20000000800 */
[----:B---3--:R-:W-:Y:S02]  /*56f0*/  FSETP.NEU.AND P1, PT, R27, RZ, PT ;  /* 0x000000ff1b00720b */ /* 0x008fe40003f2d000 */
[----:B----4-:R-:W-:Y:S02]  /*5700*/  FSETP.NEU.AND P4, PT, R3, RZ, PT ;  /* 0x000000ff0300720b */ /* 0x010fe40003f8d000 */
[----:B------:R-:W-:Y:S01]  /*5710*/  IADD3 R10, PT, PT, R6, 0x1, RZ ;  /* 0x00000001060a7810 */ /* 0x000fe20007ffe0ff */
[----:B------:R-:W-:Y:S01]  /*5720*/  @!P3 IMAD.MOV R10, RZ, RZ, R6 ;  /* 0x000000ffff0ab224 */ /* 0x000fe200078e0206 */
[----:B-----5:R-:W-:-:S04]  /*5730*/  FSETP.NEU.AND P2, PT, R23, RZ, PT ;  /* 0x000000ff1700720b */ /* 0x020fc80003f4d000 */
[----:B------:R-:W-:Y:S02]  /*5740*/  IADD3 R6, PT, PT, R10, 0x1, RZ ;  /* 0x000000010a067810 */ /* 0x000fe40007ffe0ff */
[----:B------:R-:W-:-:S03]  /*5750*/  FSETP.NEU.AND P3, PT, R21, RZ, PT ;  /* 0x000000ff1500720b */ /* 0x000fc60003f6d000 */
[----:B------:R-:W-:Y:S01]  /*5760*/  @!P4 IADD3 R6, PT, PT, R10, RZ, RZ ;  /* 0x000000ff0a06c210 */ /* 0x000fe20007ffe0ff */
[----:B------:R-:W-:Y:S01]  /*5770*/  @P4 FADD R0, R0, R3 ;  /* 0x0000000300004221 */ /* 0x000fe20000000000 */
[----:B0-----:R-:W-:Y:S01]  /*5780*/  FSETP.NEU.AND P5, PT, R7, RZ, PT ;  /* 0x000000ff0700720b */ /* 0x001fe20003fad000 */
[----:B------:R-:W0:Y:S02]  /*5790*/  LDS R3, [R2+0x110] ;  /* 0x0001100002037984 */ /* 0x000e240000000800 */
[----:B------:R-:W-:Y:S01]  /*57a0*/  VIADD R10, R6, 0x1 ;  /* 0x00000001060a7836 */ /* 0x000fe20000000000 */
[----:B------:R-:W-:-:S09]  /*57b0*/  FSETP.NEU.AND P4, PT, R19, RZ, PT ;  /* 0x000000ff1300720b */ /* 0x000fd20003f8d000 */
[----:B------:R-:W-:Y:S01]  /*57c0*/  @!P5 IADD3 R10, PT, PT, R6, RZ, RZ ;  /* 0x000000ff060ad210 */ /* 0x000fe20007ffe0ff */
[----:B------:R-:W-:Y:S01]  /*57d0*/  @P5 FADD R0, R0, R7 ;  /* 0x0000000700005221 */ /* 0x000fe20000000000 */
[----:B------:R-:W-:Y:S01]  /*57e0*/  FSETP.NEU.AND P5, PT, R15, RZ, PT ;  /* 0x000000ff0f00720b */ /* 0x000fe20003fad000 */
[----:B------:R-:W3:Y:S01]  /*57f0*/  LDS R7, [R2+0x114] ;  /* 0x0001140002077984 */ /* 0x000ee20000000800 */
[----:B------:R-:W-:Y:S01]  /*5800*/  IADD3 R6, PT, PT, R10, 0x1, RZ ;  /* 0x000000010a067810 */ /* 0x000fe20007ffe0ff */
[----:B------:R-:W-:Y:S02]  /*5810*/  @!P6 IMAD.MOV R6, RZ, RZ, R10 ;  /* 0x000000ffff06e224 */ /* 0x000fe400078e020a */
[----:B------:R-:W-:Y:S01]  /*5820*/  @P6 FADD R0, R0, R25 ;  /* 0x0000001900006221 */ /* 0x000fe20000000000 */
[----:B-1----:R-:W-:Y:S01]  /*5830*/  FSETP.NEU.AND P6, PT, R13, RZ, PT ;  /* 0x000000ff0d00720b */ /* 0x002fe20003fcd000 */
[----:B------:R-:W1:Y:S01]  /*5840*/  LDS R25, [R2+0x118] ;  /* 0x0001180002197984 */ /* 0x000e620000000800 */
[----:B------:R-:W-:Y:S01]  /*5850*/  IADD3 R10, PT, PT, R6, 0x1, RZ ;  /* 0x00000001060a7810 */ /* 0x000fe20007ffe0ff */
[----:B------:R-:W-:Y:S01]  /*5860*/  @P0 FADD R0, R0, R29 ;  /* 0x0000001d00000221 */ /* 0x000fe20000000000 */
[----:B------:R-:W-:Y:S01]  /*5870*/  @!P0 IADD3 R10, PT, PT, R6, RZ, RZ ;  /* 0x000000ff060a8210 */ /* 0x000fe20007ffe0ff */
[----:B------:R-:W4:Y:S01]  /*5880*/  LDS R29, [R2+0x11c] ;  /* 0x00011c00021d7984 */ /* 0x000f220000000800 */
[----:B------:R-:W-:Y:S01]  /*5890*/  FSETP.NEU.AND P0, PT, R11, RZ, PT ;  /* 0x000000ff0b00720b */ /* 0x000fe20003f0d000 */
[----:B------:R-:W-:-:S02]  /*58a0*/  @P1 FADD R0, R0, R27 ;  /* 0x0000001b00001221 */ /* 0x000fc40000000000 */
[C---:B------:R-:W-:Y:S01]  /*58b0*/  VIADD R6, R10.reuse, 0x1 ;  /* 0x000000010a067836 */ /* 0x040fe20000000000 */
[----:B------:R-:W-:Y:S01]  /*58c0*/  @!P1 IADD3 R6, PT, PT, R10, RZ, RZ ;  /* 0x000000ff0a069210 */ /* 0x000fe20007ffe0ff */
[----:B------:R-:W5:Y:S01]  /*58d0*/  LDS R27, [R2+0x120] ;  /* 0x00012000021b7984 */ /* 0x000f620000000800 */
[----:B------:R-:W-:Y:S01]  /*58e0*/  @P2 FADD R0, R0, R23 ;  /* 0x0000001700002221 */ /* 0x000fe20000000000 */
[----:B--2---:R-:W-:Y:S02]  /*58f0*/  FSETP.NEU.AND P1, PT, R17, RZ, PT ;  /* 0x000000ff1100720b */ /* 0x004fe40003f2d000 */
[----:B------:R-:W-:Y:S01]  /*5900*/  IADD3 R10, PT, PT, R6, 0x1, RZ ;  /* 0x00000001060a7810 */ /* 0x000fe20007ffe0ff */
[----:B------:R-:W-:Y:S01]  /*5910*/  @!P2 IMAD.MOV R10, RZ, RZ, R6 ;  /* 0x000000ffff0aa224 */ /* 0x000fe200078e0206 */
[----:B------:R-:W2:Y:S01]  /*5920*/  LDS R23, [R2+0x160] ;  /* 0x0001600002177984 */ /* 0x000ea20000000800 */
[----:B------:R-:W-:Y:S01]  /*5930*/  @P3 FADD R0, R0, R21 ;  /* 0x0000001500003221 */ /* 0x000fe20000000000 */
[----:B0-----:R-:W-:-:S02]  /*5940*/  FSETP.NEU.AND P2, PT, R3, RZ, PT ;  /* 0x000000ff0300720b */ /* 0x001fc40003f4d000 */
[----:B------:R-:W0:Y:S01]  /*5950*/  LDS R21, [R2+0x164] ;  /* 0x0001640002157984 */ /* 0x000e220000000800 */
[----:B------:R-:W-:Y:S01]  /*5960*/  IADD3 R6, PT, PT, R10, 0x1, RZ ;  /* 0x000000010a067810 */ /* 0x000fe20007ffe0ff */
[----:B------:R-:W-:Y:S01]  /*5970*/  @P4 FADD R0, R0, R19 ;  /* 0x0000001300004221 */ /* 0x000fe20000000000 */
[----:B------:R-:W-:Y:S01]  /*5980*/  @!P3 IADD3 R6, PT, PT, R10, RZ, RZ ;  /* 0x000000ff0a06b210 */ /* 0x000fe20007ffe0ff */
[----:B------:R-:W0:Y:S02]  /*5990*/  LDS R19, [R2+0x168] ;  /* 0x0001680002137984 */ /* 0x000e240000000800 */
[----:B------:R-:W-:Y:S02]  /*59a0*/  @P5 FADD R0, R0, R15 ;  /* 0x0000000f00005221 */ /* 0x000fe40000000000 */
[C---:B------:R-:W-:Y:S01]  /*59b0*/  VIADD R10, R6.reuse, 0x1 ;  /* 0x00000001060a7836 */ /* 0x040fe20000000000 */
[----:B------:R-:W-:Y:S01]  /*59c0*/  @!P4 IADD3 R10, PT, PT, R6, RZ, RZ ;  /* 0x000000ff060ac210 */ /* 0x000fe20007ffe0ff */
[----:B------:R-:W0:Y:S01]  /*59d0*/  LDS R15, [R2+0x16c] ;  /* 0x00016c00020f7984 */ /* 0x000e220000000800 */
[----:B------:R-:W-:-:S02]  /*59e0*/  @P6 FADD R0, R0, R13 ;  /* 0x0000000d00006221 */ /* 0x000fc40000000000 */
[----:B------:R-:W-:Y:S01]  /*59f0*/  IADD3 R6, PT, PT, R10, 0x1, RZ ;  /* 0x000000010a067810 */ /* 0x000fe20007ffe0ff */
[----:B------:R-:W-:Y:S01]  /*5a00*/  @!P5 IMAD.MOV R6, RZ, RZ, R10 ;  /* 0x000000ffff06d224 */ /* 0x000fe200078e020a */
[----:B---3--:R-:W-:Y:S01]  /*5a10*/  FSETP.NEU.AND P3, PT, R7, RZ, PT ;  /* 0x000000ff0700720b */ /* 0x008fe20003f6d000 */
[----:B------:R-:W3:Y:S01]  /*5a20*/  LDS R13, [R2+0x170] ;  /* 0x00017000020d7984 */ /* 0x000ee20000000800 */
[----:B------:R-:W-:Y:S02]  /*5a30*/  @P0 FADD R0, R0, R11 ;  /* 0x0000000b00000221 */ /* 0x000fe40000000000 */
[C---:B------:R-:W-:Y:S01]  /*5a40*/  IADD3 R10, PT, PT, R6.reuse, 0x1, RZ ;  /* 0x00000001060a7810 */ /* 0x040fe20007ffe0ff */
[----:B------:R-:W3:Y:S01]  /*5a50*/  LDS R11, [R2+0x174] ;  /* 0x00017400020b7984 */ /* 0x000ee20000000800 */
[----:B------:R-:W-:Y:S01]  /*5a60*/  @!P6 IADD3 R10, PT, PT, R6, RZ, RZ ;  /* 0x000000ff060ae210 */ /* 0x000fe20007ffe0ff */
[----:B------:R-:W-:Y:S01]  /*5a70*/  @P1 FADD R0, R0, R17 ;  /* 0x0000001100001221 */ /* 0x000fe20000000000 */
[----:B-1----:R-:W-:Y:S01]  /*5a80*/  FSETP.NEU.AND P4, PT, R25, RZ, PT ;  /* 0x000000ff1900720b */ /* 0x002fe20003f8d000 */
[----:B------:R-:W1:Y:S01]  /*5a90*/  LDS R17, [R2+0x178] ;  /* 0x0001780002117984 */ /* 0x000e620000000800 */
[----:B----4-:R-:W-:Y:S01]  /*5aa0*/  FSETP.NEU.AND P5, PT, R29, RZ, PT ;  /* 0x000000ff1d00720b */ /* 0x010fe20003fad000 */
[C---:B------:R-:W-:Y:S01]  /*5ab0*/  VIADD R6, R10.reuse, 0x1 ;  /* 0x000000010a067836 */ /* 0x040fe20000000000 */
[----:B------:R-:W-:Y:S01]  /*5ac0*/  @!P0 IADD3 R6, PT, PT, R10, RZ, RZ ;  /* 0x000000ff0a068210 */ /* 0x000fe20007ffe0ff */
[----:B------:R-:W-:Y:S01]  /*5ad0*/  @P2 FADD R0, R0, R3 ;  /* 0x0000000300002221 */ /* 0x000fe20000000000 */
[----:B-----5:R-:W-:Y:S01]  /*5ae0*/  FSETP.NEU.AND P6, PT, R27, RZ, PT ;  /* 0x000000ff1b00720b */ /* 0x020fe20003fcd000 */
[----:B------:R-:W4:Y:S01]  /*5af0*/  LDS R3, [R2+0x1b8] ;  /* 0x0001b80002037984 */ /* 0x000f220000000800 */
[----:B------:R-:W-:Y:S01]  /*5b00*/  IADD3 R10, PT, PT, R6, 0x1, RZ ;  /* 0x00000001060a7810 */ /* 0x000fe20007ffe0ff */
[----:B------:R-:W-:-:S02]  /*5b10*/  @!P1 IMAD.MOV R10, RZ, RZ, R6 ;  /* 0x000000ffff0a9224 */ /* 0x000fc400078e0206 */
[----:B------:R-:W-:Y:S01]  /*5b20*/  @P3 FADD R0, R0, R7 ;  /* 0x0000000700003221 */ /* 0x000fe20000000000 */
[----:B--2---:R-:W-:Y:S01]  /*5b30*/  FSETP.NEU.AND P0, PT, R23, RZ, PT ;  /* 0x000000ff1700720b */ /* 0x004fe20003f0d000 */
[----:B------:R-:W2:Y:S01]  /*5b40*/  LDS R7, [R2+0x1bc] ;  /* 0x0001bc0002077984 */ /* 0x000ea20000000800 */
[----:B------:R-:W-:Y:S01]  /*5b50*/  IADD3 R6, PT, PT, R10, 0x1, RZ ;  /* 0x000000010a067810 */ /* 0x000fe20007ffe0ff */
[----:B------:R-:W-:Y:S01]  /*5b60*/  @P4 FADD R0, R0, R25 ;  /* 0x0000001900004221 */ /* 0x000fe20000000000 */
[----:B------:R-:W-:Y:S01]  /*5b70*/  @!P2 IADD3 R6, PT, PT, R10, RZ, RZ ;  /* 0x000000ff0a06a210 */ /* 0x000fe20007ffe0ff */
[----:B------:R-:W5:Y:S01]  /*5b80*/  LDS R25, [R2+0x1c0] ;  /* 0x0001c00002197984 */ /* 0x000f620000000800 */
[----:B0-----:R-:W-:Y:S01]  /*5b90*/  FSETP.NEU.AND P1, PT, R21, RZ, PT ;  /* 0x000000ff1500720b */ /* 0x001fe20003f2d000 */
[----:B------:R-:W-:Y:S01]  /*5ba0*/  @P5 FADD R0, R0, R29 ;  /* 0x0000001d00005221 */ /* 0x000fe20000000000 */
[----:B------:R-:W-:Y:S01]  /*5bb0*/  FSETP.NEU.AND P2, PT, R19, RZ, PT ;  /* 0x000000ff1300720b */ /* 0x000fe20003f4d000 */
[C---:B------:R-:W-:Y:S01]  /*5bc0*/  VIADD R10, R6.reuse, 0x1 ;  /* 0x00000001060a7836 */ /* 0x040fe20000000000 */
[----:B------:R-:W-:Y:S01]  /*5bd0*/  @!P3 IADD3 R10, PT, PT, R6, RZ, RZ ;  /* 0x000000ff060ab210 */ /* 0x000fe20007ffe0ff */
[----:B------:R-:W0:Y:S01]  /*5be0*/  LDS R29, [R2+0x1c4] ;  /* 0x0001c400021d7984 */ /* 0x000e220000000800 */
[----:B------:R-:W-:-:S02]  /*5bf0*/  @P6 FADD R0, R0, R27 ;  /* 0x0000001b00006221 */ /* 0x000fc40000000000 */
[----:B------:R-:W-:Y:S01]  /*5c00*/  IADD3 R6, PT, PT, R10, 0x1, RZ ;  /* 0x000000010a067810 */ /* 0x000fe20007ffe0ff */
[----:B------:R-:W-:Y:S01]  /*5c10*/  @!P4 IMAD.MOV R6, RZ, RZ, R10 ;  /* 0x000000ffff06c224 */ /* 0x000fe200078e020a */
[----:B------:R-:W-:Y:S01]  /*5c20*/  FSETP.NEU.AND P3, PT, R15, RZ, PT ;  /* 0x000000ff0f00720b */ /* 0x000fe20003f6d000 */
[----:B------:R-:W0:Y:S01]  /*5c30*/  LDS R27, [R2+0x1c8] ;  /* 0x0001c800021b7984 */ /* 0x000e220000000800 */
[----:B------:R-:W-:Y:S02]  /*5c40*/  @P0 FADD R0, R0, R23 ;  /* 0x0000001700000221 */ /* 0x000fe40000000000 */
[C---:B------:R-:W-:Y:S01]  /*5c50*/  IADD3 R10, PT, PT, R6.reuse, 0x1, RZ ;  /* 0x00000001060a7810 */ /* 0x040fe20007ffe0ff */
[----:B------:R-:W0:Y:S01]  /*5c60*/  LDS R23, [R2+0x1cc] ;  /* 0x0001cc0002177984 */ /* 0x000e220000000800 */
[----:B------:R-:W-:Y:S01]  /*5c70*/  @!P5 IADD3 R10, PT, PT, R6, RZ, RZ ;  /* 0x000000ff060ad210 */ /* 0x000fe20007ffe0ff */
[----:B------:R-:W-:Y:S01]  /*5c80*/  @P1 FADD R0, R0, R21 ;  /* 0x0000001500001221 */ /* 0x000fe20000000000 */
[----:B---3--:R-:W-:Y:S01]  /*5c90*/  FSETP.NEU.AND P4, PT, R13, RZ, PT ;  /* 0x000000ff0d00720b */ /* 0x008fe20003f8d000 */
[----:B------:R-:W3:Y:S01]  /*5ca0*/  LDS R21, [R2+0x1d0] ;  /* 0x0001d00002157984 */ /* 0x000ee20000000800 */
[----:B------:R-:W-:Y:S01]  /*5cb0*/  FSETP.NEU.AND P5, PT, R11, RZ, PT ;  /* 0x000000ff0b00720b */ /* 0x000fe20003fad000 */
[C---:B------:R-:W-:Y:S01]  /*5cc0*/  VIADD R6, R10.reuse, 0x1 ;  /* 0x000000010a067836 */ /* 0x040fe20000000000 */
[----:B------:R-:W-:Y:S01]  /*5cd0*/  @!P6 IADD3 R6, PT, PT, R10, RZ, RZ ;  /* 0x000000ff0a06e210 */ /* 0x000fe20007ffe0ff */
[----:B------:R-:W-:Y:S01]  /*5ce0*/  @P2 FADD R0, R0, R19 ;  /* 0x0000001300002221 */ /* 0x000fe20000000000 */
[----:B-1----:R-:W-:Y:S01]  /*5cf0*/  FSETP.NEU.AND P6, PT, R17, RZ, PT ;  /* 0x000000ff1100720b */ /* 0x002fe20003fcd000 */
[----:B------:R-:W1:Y:S01]  /*5d00*/  LDS R19, [R2+0x210] ;  /* 0x0002100002137984 */ /* 0x000e620000000800 */
[----:B------:R-:W-:Y:S01]  /*5d10*/  IADD3 R10, PT, PT, R6, 0x1, RZ ;  /* 0x00000001060a7810 */ /* 0x000fe20007ffe0ff */
[----:B------:R-:W-:-:S02]  /*5d20*/  @!P0 IMAD.MOV R10, RZ, RZ, R6 ;  /* 0x000000ffff0a8224 */ /* 0x000fc400078e0206 */
[----:B------:R-:W-:Y:S01]  /*5d30*/  @P3 FADD R0, R0, R15 ;  /* 0x0000000f00003221 */ /* 0x000fe20000000000 */
[----:B----4-:R-:W-:Y:S01]  /*5d40*/  FSETP.NEU.AND P0, PT, R3, RZ, PT ;  /* 0x000000ff0300720b */ /* 0x010fe20003f0d000 */
[----:B------:R-:W4:Y:S01]  /*5d50*/  LDS R15, [R2+0x214] ;  /* 0x00021400020f7984 */ /* 0x000f220000000800 */
[----:B------:R-:W-:Y:S01]  /*5d60*/  IADD3 R6, PT, PT, R10, 0x1, RZ ;  /* 0x000000010a067810 */ /* 0x000fe20007ffe0ff */
[----:B------:R-:W-:Y:S01]  /*5d70*/  @P4 FADD R0, R0, R13 ;  /* 0x0000000d00004221 */ /* 0x000fe20000000000 */
[----:B------:R-:W-:Y:S01]  /*5d80*/  @!P1 IADD3 R6, PT, PT, R10, RZ, RZ ;  /* 0x000000ff0a069210 */ /* 0x000fe20007ffe0ff */
[----:B------:R-:W4:Y:S01]  /*5d90*/  LDS R13, [R2+0x218] ;  /* 0x00021800020d7984 */ /* 0x000f220000000800 */
[----:B--2---:R-:W-:Y:S01]  /*5da0*/  FSETP.NEU.AND P1, PT, R7, RZ, PT ;  /* 0x000000ff0700720b */ /* 0x004fe20003f2d000 */
[----:B------:R-:W-:Y:S02]  /*5db0*/  @P5 FADD R0, R0, R11 ;  /* 0x0000000b00005221 */ /* 0x000fe40000000000 */
[C---:B------:R-:W-:Y:S01]  /*5dc0*/  VIADD R10, R6.reuse, 0x1 ;  /* 0x00000001060a7836 */ /* 0x040fe20000000000 */
[----:B------:R-:W-:Y:S01]  /*5dd0*/  @!P2 IADD3 R10, PT, PT, R6, RZ, RZ ;  /* 0x000000ff060aa210 */ /* 0x000fe20007ffe0ff */
[----:B------:R-:W2:Y:S01]  /*5de0*/  LDS R11, [R2+0x21c] ;  /* 0x00021c00020b7984 */ /* 0x000ea20000000800 */
[----:B-----5:R-:W-:Y:S01]  /*5df0*/  FSETP.NEU.AND P2, PT, R25, RZ, PT ;  /* 0x000000ff1900720b */ /* 0x020fe20003f4d000 */
[----:B------:R-:W-:Y:S01]  /*5e00*/  @P6 FADD R0, R0, R17 ;  /* 0x0000001100006221 */ /* 0x000fe20000000000 */
[----:B------:R-:W-:Y:S01]  /*5e10*/  IADD3 R6, PT, PT, R10, 0x1, RZ ;  /* 0x000000010a067810 */ /* 0x000fe20007ffe0ff */
[----:B------:R-:W-:Y:S01]  /*5e20*/  @!P3 IMAD.MOV R6, RZ, RZ, R10 ;  /* 0x000000ffff06b224 */ /* 0x000fe200078e020a */
[----:B0-----:R-:W-:Y:S01]  /*5e30*/  FSETP.NEU.AND P3, PT, R29, RZ, PT ;  /* 0x000000ff1d00720b */ /* 0x001fe20003f6d000 */
[----:B------:R-:W0:Y:S01]  /*5e40*/  LDS R17, [R2+0x220] ;  /* 0x0002200002117984 */ /* 0x000e220000000800 */
[----:B------:R-:W-:-:S02]  /*5e50*/  @P0 FADD R0, R0, R3 ;  /* 0x0000000300000221 */ /* 0x000fc40000000000 */
[C---:B------:R-:W-:Y:S01]  /*5e60*/  IADD3 R10, PT, PT, R6.reuse, 0x1, RZ ;  /* 0x00000001060a7810 */ /* 0x040fe20007ffe0ff */
[----:B------:R-:W5:Y:S01]  /*5e70*/  LDS R3, [R2+0x224] ;  /* 0x0002240002037984 */ /* 0x000f620000000800 */
[----:B------:R-:W-:Y:S01]  /*5e80*/  @!P4 IADD3 R10, PT, PT, R6, RZ, RZ ;  /* 0x000000ff060ac210 */ /* 0x000fe20007ffe0ff */
[----:B------:R-:W-:Y:S01]  /*5e90*/  @P1 FADD R0, R0, R7 ;  /* 0x0000000700001221 */ /* 0x000fe20000000000 */
[----:B------:R-:W-:-:S03]  /*5ea0*/  FSETP.NEU.AND P4, PT, R27, RZ, PT ;  /* 0x000000ff1b00720b */ /* 0x000fc60003f8d000 */
[C---:B------:R-:W-:Y:S01]  /*5eb0*/  VIADD R6, R10.reuse, 0x1 ;  /* 0x000000010a067836 */ /* 0x040fe20000000000 */
[----:B------:R-:W-:Y:S01]  /*5ec0*/  @!P5 IADD3 R6, PT, PT, R10, RZ, RZ ;  /* 0x000000ff0a06d210 */ /* 0x000fe20007ffe0ff */
[----:B------:R-:W-:Y:S01]  /*5ed0*/  @P2 FADD R0, R0, R25 ;  /* 0x0000001900002221 */ /* 0x000fe20000000000 */
[----:B------:R-:W-:Y:S02]  /*5ee0*/  FSETP.NEU.AND P5, PT, R23, RZ, PT ;  /* 0x000000ff1700720b */ /* 0x000fe40003fad000 */
[----:B------:R-:W-:Y:S01]  /*5ef0*/  IADD3 R10, PT, PT, R6, 0x1, RZ ;  /* 0x00000001060a7810 */ /* 0x000fe20007ffe0ff */
[----:B------:R-:W-:Y:S01]  /*5f00*/  @!P6 IMAD.MOV R10, RZ, RZ, R6 ;  /* 0x000000ffff0ae224 */ /* 0x000fe200078e0206 */
[----:B---3--:R-:W-:Y:S01]  /*5f10*/  FSETP.NEU.AND P6, PT, R21, RZ, PT ;  /* 0x000000ff1500720b */ /* 0x008fe20003fcd000 */
[----:B------:R-:W-:-:S03]  /*5f20*/  @P3 FADD R0, R0, R29 ;  /* 0x0000001d00003221 */ /* 0x000fc60000000000 */
[----:B------:R-:W-:Y:S01]  /*5f30*/  IADD3 R6, PT, PT, R10, 0x1, RZ ;  /* 0x000000010a067810 */ /* 0x000fe20007ffe0ff */
[----:B------:R-:W-:Y:S01]  /*5f40*/  @P4 FADD R0, R0, R27 ;  /* 0x0000001b00004221 */ /* 0x000fe20000000000 */
[----:B------:R-:W-:Y:S02]  /*5f50*/  @!P0 IADD3 R6, PT, PT, R10, RZ, RZ ;  /* 0x000000ff0a068210 */ /* 0x000fe40007ffe0ff */
[----:B-1----:R-:W-:Y:S01]  /*5f60*/  FSETP.NEU.AND P0, PT, R19, RZ, PT ;  /* 0x000000ff1300720b */ /* 0x002fe20003f0d000 */
[----:B------:R-:W-:Y:S02]  /*5f70*/  @P5 FADD R0, R0, R23 ;  /* 0x0000001700005221 */ /* 0x000fe40000000000 */
[C---:B------:R-:W-:Y:S01]  /*5f80*/  VIADD R10, R6.reuse, 0x1 ;  /* 0x00000001060a7836 */ /* 0x040fe20000000000 */
[----:B------:R-:W-:Y:S01]  /*5f90*/  @!P1 IADD3 R10, PT, PT, R6, RZ, RZ ;  /* 0x000000ff060a9210 */ /* 0x000fe20007ffe0ff */
[----:B------:R-:W-:Y:S01]  /*5fa0*/  @P6 FADD R0, R0, R21 ;  /* 0x0000001500006221 */ /* 0x000fe20000000000 */
[----:B----4-:R-:W-:-:S02]  /*5fb0*/  FSETP.NEU.AND P1, PT, R15, RZ, PT ;  /* 0x000000ff0f00720b */ /* 0x010fc40003f2d000 */
[----:B------:R-:W-:Y:S01]  /*5fc0*/  IADD3 R6, PT, PT, R10, 0x1, RZ ;  /* 0x000000010a067810 */ /* 0x000fe20007ffe0ff */
[----:B------:R-:W-:Y:S01]  /*5fd0*/  @!P2 IMAD.MOV R6, RZ, RZ, R10 ;  /* 0x000000ffff06a224 */ /* 0x000fe200078e020a */
[----:B------:R-:W-:-:S03]  /*5fe0*/  FSETP.NEU.AND P2, PT, R13, RZ, PT ;  /* 0x000000ff0d00720b */ /* 0x000fc60003f4d000 */
[----:B------:R-:W-:Y:S01]  /*5ff0*/  @P0 FADD R0, R0, R19 ;  /* 0x0000001300000221 */ /* 0x000fe20000000000 */
[C---:B------:R-:W-:Y:S02]  /*6000*/  IADD3 R10, PT, PT, R6.reuse, 0x1, RZ ;  /* 0x00000001060a7810 */ /* 0x040fe40007ffe0ff */
[----:B------:R-:W-:Y:S02]  /*6010*/  @!P3 IADD3 R10, PT, PT, R6, RZ, RZ ;  /* 0x000000ff060ab210 */ /* 0x000fe40007ffe0ff */
[----:B--2---:R-:W-:Y:S01]  /*6020*/  FSETP.NEU.AND P3, PT, R11, RZ, PT ;  /* 0x000000ff0b00720b */ /* 0x004fe20003f6d000 */
[----:B------:R-:W-:Y:S02]  /*6030*/  @P1 FADD R0, R0, R15 ;  /* 0x0000000f00001221 */ /* 0x000fe40000000000 */
[C---:B------:R-:W-:Y:S01]  /*6040*/  VIADD R6, R10.reuse, 0x1 ;  /* 0x000000010a067836 */ /* 0x040fe20000000000 */
[----:B------:R-:W-:Y:S01]  /*6050*/  @!P4 IADD3 R6, PT, PT, R10, RZ, RZ ;  /* 0x000000ff0a06c210 */ /* 0x000fe20007ffe0ff */
[----:B------:R-:W-:Y:S01]  /*6060*/  @P2 FADD R0, R0, R13 ;  /* 0x0000000d00002221 */ /* 0x000fe20000000000 */
[----:B0-----:R-:W-:-:S02]  /*6070*/  FSETP.NEU.AND P4, PT, R17, RZ, PT ;  /* 0x000000ff1100720b */ /* 0x001fc40003f8d000 */
[----:B------:R-:W-:Y:S01]  /*6080*/  IADD3 R10, PT, PT, R6, 0x1, RZ ;  /* 0x00000001060a7810 */ /* 0x000fe20007ffe0ff */
[----:B------:R-:W-:Y:S01]  /*6090*/  @!P5 IMAD.MOV R10, RZ, RZ, R6 ;  /* 0x000000ffff0ad224 */ /* 0x000fe200078e0206 */
[----:B-----5:R-:W-:-:S03]  /*60a0*/  FSETP.NEU.AND P5, PT, R3, RZ, PT ;  /* 0x000000ff0300720b */ /* 0x020fc60003fad000 */
[----:B------:R-:W-:Y:S01]  /*60b0*/  @P3 FADD R0, R0, R11 ;  /* 0x0000000b00003221 */ /* 0x000fe20000000000 */
[C---:B------:R-:W-:Y:S02]  /*60c0*/  IADD3 R6, PT, PT, R10.reuse, 0x1, RZ ;  /* 0x000000010a067810 */ /* 0x040fe40007ffe0ff */
[----:B------:R-:W-:Y:S02]  /*60d0*/  @!P6 IADD3 R6, PT, PT, R10, RZ, RZ ;  /* 0x000000ff0a06e210 */ /* 0x000fe40007ffe0ff */
[----:B------:R0:W1:Y:S01]  /*60e0*/  LDS R10, [R2+0x228] ;  /* 0x00022800020a7984 */ /* 0x0000620000000800 */
[----:B------:R-:W-:Y:S02]  /*60f0*/  @P4 FADD R0, R0, R17 ;  /* 0x0000001100004221 */ /* 0x000fe40000000000 */
[C---:B------:R-:W-:Y:S01]  /*6100*/  VIADD R7, R6.reuse, 0x1 ;  /* 0x0000000106077836 */ /* 0x040fe20000000000 */
[----:B------:R-:W-:Y:S01]  /*6110*/  @!P0 IADD3 R7, PT, PT, R6, RZ, RZ ;  /* 0x000000ff06078210 */ /* 0x000fe20007ffe0ff */
[----:B------:R-:W-:-:S03]  /*6120*/  @P5 FADD R0, R0, R3 ;  /* 0x0000000300005221 */ /* 0x000fc60000000000 */
[----:B------:R-:W-:Y:S01]  /*6130*/  IADD3 R6, PT, PT, R7, 0x1, RZ ;  /* 0x0000000107067810 */ /* 0x000fe20007ffe0ff */
[----:B------:R-:W-:-:S05]  /*6140*/  @!P1 IMAD.MOV R6, RZ, RZ, R7 ;  /* 0x000000ffff069224 */ /* 0x000fca00078e0207 */
[C---:B------:R-:W-:Y:S02]  /*6150*/  IADD3 R7, PT, PT, R6.reuse, 0x1, RZ ;  /* 0x0000000106077810 */ /* 0x040fe40007ffe0ff */
[----:B------:R-:W-:-:S05]  /*6160*/  @!P2 IADD3 R7, PT, PT, R6, RZ, RZ ;  /* 0x000000ff0607a210 */ /* 0x000fca0007ffe0ff */
[C---:B0-----:R-:W-:Y:S01]  /*6170*/  VIADD R2, R7.reuse, 0x1 ;  /* 0x0000000107027836 */ /* 0x041fe20000000000 */
[----:B------:R-:W-:-:S04]  /*6180*/  @!P3 IADD3 R2, PT, PT, R7, RZ, RZ ;  /* 0x000000ff0702b210 */ /* 0x000fc80007ffe0ff */
[----:B------:R-:W-:Y:S01]  /*6190*/  IADD3 R6, PT, PT, R2, 0x1, RZ ;  /* 0x0000000102067810 */ /* 0x000fe20007ffe0ff */
[----:B------:R-:W-:-:S05]  /*61a0*/  @!P4 IMAD.MOV R6, RZ, RZ, R2 ;  /* 0x000000ffff06c224 */ /* 0x000fca00078e0202 */
[C---:B------:R-:W-:Y:S02]  /*61b0*/  IADD3 R7, PT, PT, R6.reuse, 0x1, RZ ;  /* 0x0000000106077810 */ /* 0x040fe40007ffe0ff */
[----:B------:R-:W-:-:S05]  /*61c0*/  @!P5 IADD3 R7, PT, PT, R6, RZ, RZ ;  /* 0x000000ff0607d210 */ /* 0x000fca0007ffe0ff */
[----:B------:R-:W-:Y:S01]  /*61d0*/  VIADD R2, R7, 0x1 ;  /* 0x0000000107027836 */ /* 0x000fe20000000000 */
[----:B-1----:R-:W-:-:S13]  /*61e0*/  FSETP.NEU.AND P6, PT, R10, RZ, PT ;  /* 0x000000ff0a00720b */ /* 0x002fda0003fcd000 */
[----:B------:R-:W-:Y:S01]  /*61f0*/  @!P6 IADD3 R2, PT, PT, R7, RZ, RZ ;  /* 0x000000ff0702e210 */ /* 0x000fe20007ffe0ff */
        /* <DEDUP_REMOVED lines=15> */
.L_x_20:
[----:B------:R-:W-:Y:S05]  /*62f0*/  BSYNC.RECONVERGENT B2 ;  /* 0x0000000000027941 */ /* 0x000fea0003800200 */
.L_x_19:
[----:B------:R-:W-:Y:S01]  /*6300*/  IMAD R7, R9, 0x16, R8 ;  /* 0x0000001609077824 */ /* 0x000fe200078e0208 */
[----:B------:R-:W-:Y:S01]  /*6310*/  BSSY.RECONVERGENT B2, `(.L_x_21) ;  /* 0x0000136000027945 */ /* 0x000fe20003800200 */
[----:B------:R-:W-:-:S03]  /*6320*/  IMAD.MOV.U32 R2, RZ, RZ, 0x2 ;  /* 0x00000002ff027424 */ /* 0x000fc600078e00ff */
[----:B------:R-:W-:-:S05]  /*6330*/  SHF.L.U32 R7, R7, 0x2, RZ ;  /* 0x0000000207077819 */ /* 0x000fca00000006ff */
[----:B------:R-:W0:Y:S04]  /*6340*/  LDS R23, [R7+UR4+0x4] ;  /* 0x0000040407177984 */ /* 0x000e280008000800 */
[----:B------:R-:W1:Y:S04]  /*6350*/  LDS R3, [R7+UR4] ;  /* 0x0000000407037984 */ /* 0x000e680008000800 */
[----:B------:R-:W2:Y:S04]  /*6360*/  LDS R27, [R7+UR4+0x8] ;  /* 0x00000804071b7984 */ /* 0x000ea80008000800 */
[----:B------:R-:W3:Y:S04]  /*6370*/  LDS R29, [R7+UR4+0xc] ;  /* 0x00000c04071d7984 */ /* 0x000ee80008000800 */
[----:B------:R-:W4:Y:S04]  /*6380*/  LDS R25, [R7+UR4+0x10] ;  /* 0x0000100407197984 */ /* 0x000f280008000800 */
[----:B------:R-:W5:Y:S04]  /*6390*/  LDS R21, [R7+UR4+0x14] ;  /* 0x0000140407157984 */ /* 0x000f680008000800 */
[----:B------:R-:W5:Y:S04]  /*63a0*/  LDS R19, [R7+UR4+0x18] ;  /* 0x0000180407137984 */ /* 0x000f680008000800 */
[----:B------:R-:W5:Y:S04]  /*63b0*/  LDS R17, [R7+UR4+0x58] ;  /* 0x0000580407117984 */ /* 0x000f680008000800 */
[----:B------:R-:W5:Y:S04]  /*63c0*/  LDS R13, [R7+UR4+0x5c] ;  /* 0x00005c04070d7984 */ /* 0x000f680008000800 */
[----:B------:R-:W5:Y:S01]  /*63d0*/  LDS R15, [R7+UR4+0x60] ;  /* 0x00006004070f7984 */ /* 0x000f620008000800 */
[----:B0-----:R-:W-:-:S03]  /*63e0*/  FSETP.NEU.AND P1, PT, R23, RZ, PT ;  /* 0x000000ff1700720b */ /* 0x001fc60003f2d000 */
[----:B------:R-:W0:Y:S01]  /*63f0*/  LDS R11, [R7+UR4+0x64] ;  /* 0x00006404070b7984 */ /* 0x000e220008000800 */
[--C-:B------:R-:W-:Y:S01]  /*6400*/  FADD R23, R23, -R6.reuse ;  /* 0x8000000617177221 */ /* 0x100fe20000000000 */
[----:B-1----:R-:W-:Y:S02]  /*6410*/  FSETP.NEU.AND P0, PT, R3, RZ, PT ;  /* 0x000000ff0300720b */ /* 0x002fe40003f0d000 */
[----:B------:R-:W1:Y:S01]  /*6420*/  LDS R9, [R7+UR4+0x68] ;  /* 0x0000680407097984 */ /* 0x000e620008000800 */
[----:B------:R-:W-:Y:S02]  /*6430*/  SEL R0, RZ, 0x1, !P1 ;  /* 0x00000001ff007807 */ /* 0x000fe40004800000 */
[C---:B--2---:R-:W-:Y:S01]  /*6440*/  FSETP.NEU.AND P2, PT, R27.reuse, RZ, PT ;  /* 0x000000ff1b00720b */ /* 0x044fe20003f4d000 */
[--C-:B------:R-:W-:Y:S01]  /*6450*/  FADD R27, R27, -R6.reuse ;  /* 0x800000061b1b7221 */ /* 0x100fe20000000000 */
[C---:B---3--:R-:W-:Y:S01]  /*6460*/  FSETP.NEU.AND P3, PT, R29.reuse, RZ, PT ;  /* 0x000000ff1d00720b */ /* 0x048fe20003f6d000 */
[----:B------:R-:W-:Y:S01]  /*6470*/  FADD R29, R29, -R6 ;  /* 0x800000061d1d7221 */ /* 0x000fe20000000000 */
[----:B------:R-:W-:-:S02]  /*6480*/  @!P1 IADD3 R2, PT, PT, RZ, 0x1, RZ ;  /* 0x00000001ff029810 */ /* 0x000fc40007ffe0ff */
[C---:B----4-:R-:W-:Y:S01]  /*6490*/  FSETP.NEU.AND P4, PT, R25.reuse, RZ, PT ;  /* 0x000000ff1900720b */ /* 0x050fe20003f8d000 */
[--C-:B------:R-:W-:Y:S01]  /*64a0*/  FADD R25, R25, -R6.reuse ;  /* 0x8000000619197221 */ /* 0x100fe20000000000 */
[----:B------:R-:W-:Y:S02]  /*64b0*/  @!P0 IADD3 R2, PT, PT, R0, RZ, RZ ;  /* 0x000000ff00028210 */ /* 0x000fe40007ffe0ff */
[C---:B-----5:R-:W-:Y:S01]  /*64c0*/  FSETP.NEU.AND P5, PT, R21.reuse, RZ, PT ;  /* 0x000000ff1500720b */ /* 0x060fe20003fad000 */
[--C-:B------:R-:W-:Y:S02]  /*64d0*/  FADD R21, R21, -R6.reuse ;  /* 0x8000000615157221 */ /* 0x100fe40000000000 */
[C---:B------:R-:W-:Y:S01]  /*64e0*/  VIADD R0, R2.reuse, 0x1 ;  /* 0x0000000102007836 */ /* 0x040fe20000000000 */
[----:B------:R-:W-:Y:S02]  /*64f0*/  @!P2 IADD3 R0, PT, PT, R2, RZ, RZ ;  /* 0x000000ff0200a210 */ /* 0x000fe40007ffe0ff */
[C---:B------:R-:W-:Y:S01]  /*6500*/  FSETP.NEU.AND P6, PT, R19.reuse, RZ, PT ;  /* 0x000000ff1300720b */ /* 0x040fe20003fcd000 */
[----:B------:R-:W-:Y:S01]  /*6510*/  FADD R19, R19, -R6 ;  /* 0x8000000613137221 */ /* 0x000fe20000000000 */
[----:B------:R-:W-:Y:S01]  /*6520*/  IADD3 R2, PT, PT, R0, 0x1, RZ ;  /* 0x0000000100027810 */ /* 0x000fe20007ffe0ff */
[----:B------:R-:W-:-:S02]  /*6530*/  @!P3 IMAD.MOV R2, RZ, RZ, R0 ;  /* 0x000000ffff02b224 */ /* 0x000fc400078e0200 */
[----:B------:R-:W-:Y:S02]  /*6540*/  FADD R0, R3, -R6 ;  /* 0x8000000603007221 */ /* 0x000fe40000000000 */
[----:B------:R-:W2:Y:S02]  /*6550*/  LDS R3, [R7+UR4+0x6c] ;  /* 0x00006c0407037984 */ /* 0x000ea40008000800 */
[----:B------:R-:W-:Y:S01]  /*6560*/  FFMA R0, R0, R0, RZ ;  /* 0x0000000000007223 */ /* 0x000fe200000000ff */
[C---:B------:R-:W-:Y:S02]  /*6570*/  IADD3 R8, PT, PT, R2.reuse, 0x1, RZ ;  /* 0x0000000102087810 */ /* 0x040fe40007ffe0ff */
[----:B------:R-:W-:Y:S02]  /*6580*/  @!P4 IADD3 R8, PT, PT, R2, RZ, RZ ;  /* 0x000000ff0208c210 */ /* 0x000fe40007ffe0ff */
[----:B------:R-:W-:Y:S02]  /*6590*/  FSEL R2, R0, RZ, P0 ;  /* 0x000000ff00027208 */ /* 0x000fe40000000000 */
[----:B------:R-:W-:Y:S01]  /*65a0*/  FSETP.NEU.AND P0, PT, R17, RZ, PT ;  /* 0x000000ff1100720b */ /* 0x000fe20003f0d000 */
[C---:B------:R-:W-:Y:S01]  /*65b0*/  VIADD R10, R8.reuse, 0x1 ;  /* 0x00000001080a7836 */ /* 0x040fe20000000000 */
[----:B------:R-:W-:Y:S01]  /*65c0*/  @!P5 IADD3 R10, PT, PT, R8, RZ, RZ ;  /* 0x000000ff080ad210 */ /* 0x000fe20007ffe0ff */
[----:B------:R-:W-:Y:S01]  /*65d0*/  @P1 FFMA R2, R23, R23, R2 ;  /* 0x0000001717021223 */ /* 0x000fe20000000002 */
[----:B------:R-:W-:Y:S01]  /*65e0*/  FSETP.NEU.AND P1, PT, R13, RZ, PT ;  /* 0x000000ff0d00720b */ /* 0x000fe20003f2d000 */
[----:B------:R-:W3:Y:S01]  /*65f0*/  LDS R23, [R7+UR4+0x70] ;  /* 0x0000700407177984 */ /* 0x000ee20008000800 */
[----:B------:R-:W-:Y:S01]  /*6600*/  IADD3 R0, PT, PT, R10, 0x1, RZ ;  /* 0x000000010a007810 */ /* 0x000fe20007ffe0ff */
[----:B------:R-:W-:Y:S01]  /*6610*/  @P2 FFMA R2, R27, R27, R2 ;  /* 0x0000001b1b022223 */ /* 0x000fe20000000002 */
[----:B------:R-:W-:Y:S01]  /*6620*/  @!P6 IMAD.MOV R0, RZ, RZ, R10 ;  /* 0x000000ffff00e224 */ /* 0x000fe200078e020a */
[----:B------:R-:W4:Y:S01]  /*6630*/  LDS R27, [R7+UR4+0xb0] ;  /* 0x0000b004071b7984 */ /* 0x000f220008000800 */
[----:B------:R-:W-:Y:S01]  /*6640*/  FSETP.NEU.AND P2, PT, R15, RZ, PT ;  /* 0x000000ff0f00720b */ /* 0x000fe20003f4d000 */
[----:B------:R-:W-:Y:S01]  /*6650*/  @P3 FFMA R2, R29, R29, R2 ;  /* 0x0000001d1d023223 */ /* 0x000fe20000000002 */
[----:B0-----:R-:W-:Y:S01]  /*6660*/  FSETP.NEU.AND P3, PT, R11, RZ, PT ;  /* 0x000000ff0b00720b */ /* 0x001fe20003f6d000 */
[----:B------:R-:W0:Y:S01]  /*6670*/  LDS R29, [R7+UR4+0xb4] ;  /* 0x0000b404071d7984 */ /* 0x000e220008000800 */
[C---:B------:R-:W-:Y:S01]  /*6680*/  IADD3 R8, PT, PT, R0.reuse, 0x1, RZ ;  /* 0x0000000100087810 */ /* 0x040fe20007ffe0ff */
[----:B------:R-:W-:Y:S01]  /*6690*/  @P4 FFMA R2, R25, R25, R2 ;  /* 0x0000001919024223 */ /* 0x000fe20000000002 */
[----:B------:R-:W-:Y:S01]  /*66a0*/  @!P0 IADD3 R8, PT, PT, R0, RZ, RZ ;  /* 0x000000ff00088210 */ /* 0x000fe20007ffe0ff */
[----:B------:R-:W5:Y:S01]  /*66b0*/  LDS R25, [R7+UR4+0xb8] ;  /* 0x0000b80407197984 */ /* 0x000f620008000800 */
[----:B------:R-:W-:Y:S01]  /*66c0*/  FADD R17, R17, -R6 ;  /* 0x8000000611117221 */ /* 0x000fe20000000000 */
[----:B------:R-:W-:Y:S01]  /*66d0*/  @P5 FFMA R2, R21, R21, R2 ;  /* 0x0000001515025223 */ /* 0x000fe20000000002 */
[----:B-1----:R-:W-:Y:S01]  /*66e0*/  FSETP.NEU.AND P4, PT, R9, RZ, PT ;  /* 0x000000ff0900720b */ /* 0x002fe20003f8d000 */
[----:B------:R-:W1:Y:S01]  /*66f0*/  LDS R21, [R7+UR4+0xbc] ;  /* 0x0000bc0407157984 */ /* 0x000e620008000800 */
[C---:B------:R-:W-:Y:S01]  /*6700*/  VIADD R0, R8.reuse, 0x1 ;  /* 0x0000000108007836 */ /* 0x040fe20000000000 */
[----:B------:R-:W-:Y:S01]  /*6710*/  @!P1 IADD3 R0, PT, PT, R8, RZ, RZ ;  /* 0x000000ff08009210 */ /* 0x000fe20007ffe0ff */
[----:B------:R-:W-:Y:S01]  /*6720*/  @P6 FFMA R2, R19, R19, R2 ;  /* 0x0000001313026223 */ /* 0x000fe20000000002 */
[----:B------:R-:W-:Y:S01]  /*6730*/  FADD R13, R13, -R6 ;  /* 0x800000060d0d7221 */ /* 0x000fe20000000000 */
[----:B------:R-:W1:Y:S01]  /*6740*/  LDS R19, [R7+UR4+0xc0] ;  /* 0x0000c00407137984 */ /* 0x000e620008000800 */
[----:B------:R-:W-:Y:S01]  /*6750*/  IADD3 R8, PT, PT, R0, 0x1, RZ ;  /* 0x0000000100087810 */ /* 0x000fe20007ffe0ff */
[----:B------:R-:W-:-:S02]  /*6760*/  @!P2 IMAD.MOV R8, RZ, RZ, R0 ;  /* 0x000000ffff08a224 */ /* 0x000fc400078e0200 */
[----:B------:R-:W-:Y:S01]  /*6770*/  @P0 FFMA R2, R17, R17, R2 ;  /* 0x0000001111020223 */ /* 0x000fe20000000002 */
[----:B------:R-:W-:Y:S01]  /*6780*/  FADD R15, R15, -R6 ;  /* 0x800000060f0f7221 */ /* 0x000fe20000000000 */
[----:B--2---:R-:W-:Y:S01]  /*6790*/  FSETP.NEU.AND P5, PT, R3, RZ, PT ;  /* 0x000000ff0300720b */ /* 0x004fe20003fad000 */
[----:B------:R-:W2:Y:S01]  /*67a0*/  LDS R17, [R7+UR4+0xc4] ;  /* 0x0000c40407117984 */ /* 0x000ea20008000800 */
[C---:B------:R-:W-:Y:S01]  /*67b0*/  IADD3 R0, PT, PT, R8.reuse, 0x1, RZ ;  /* 0x0000000108007810 */ /* 0x040fe20007ffe0ff */
[----:B------:R-:W-:Y:S01]  /*67c0*/  @P1 FFMA R2, R13, R13, R2 ;  /* 0x0000000d0d021223 */ /* 0x000fe20000000002 */
[----:B------:R-:W-:Y:S01]  /*67d0*/  @!P3 IADD3 R0, PT, PT, R8, RZ, RZ ;  /* 0x000000ff0800b210 */ /* 0x000fe20007ffe0ff */
[----:B------:R-:W2:Y:S01]  /*67e0*/  LDS R13, [R7+UR4+0xc8] ;  /* 0x0000c804070d7984 */ /* 0x000ea20008000800 */
[----:B------:R-:W-:Y:S01]  /*67f0*/  FADD R11, R11, -R6 ;  /* 0x800000060b0b7221 */ /* 0x000fe20000000000 */
[----:B------:R-:W-:Y:S01]  /*6800*/  @P2 FFMA R2, R15, R15, R2 ;  /* 0x0000000f0f022223 */ /* 0x000fe20000000002 */
[----:B------:R-:W-:Y:S01]  /*6810*/  FADD R9, R9, -R6 ;  /* 0x8000000609097221 */ /* 0x000fe20000000000 */
[C---:B------:R-:W-:Y:S01]  /*6820*/  VIADD R8, R0.reuse, 0x1 ;  /* 0x0000000100087836 */ /* 0x040fe20000000000 */
[----:B------:R-:W-:Y:S01]  /*6830*/  @!P4 IADD3 R8, PT, PT, R0, RZ, RZ ;  /* 0x000000ff0008c210 */ /* 0x000fe20007ffe0ff */
[----:B------:R-:W2:Y:S01]  /*6840*/  LDS R15, [R7+UR4+0x108] ;  /* 0x00010804070f7984 */ /* 0x000ea20008000800 */
[----:B------:R-:W-:Y:S01]  /*6850*/  @P3 FFMA R2, R11, R11, R2 ;  /* 0x0000000b0b023223 */ /* 0x000fe20000000002 */
[----:B------:R-:W-:Y:S01]  /*6860*/  FADD R3, R3, -R6 ;  /* 0x8000000603037221 */ /* 0x000fe20000000000 */
[----:B---3--:R-:W-:Y:S01]  /*6870*/  FSETP.NEU.AND P6, PT, R23, RZ, PT ;  /* 0x000000ff1700720b */ /* 0x008fe20003fcd000 */
[----:B------:R-:W3:Y:S01]  /*6880*/  LDS R11, [R7+UR4+0x10c] ;  /* 0x00010c04070b7984 */ /* 0x000ee20008000800 */
[----:B------:R-:W-:Y:S01]  /*6890*/  IADD3 R0, PT, PT, R8, 0x1, RZ ;  /* 0x0000000108007810 */ /* 0x000fe20007ffe0ff */
[----:B------:R-:W-:Y:S01]  /*68a0*/  @!P5 IMAD.MOV R0, RZ, RZ, R8 ;  /* 0x000000ffff00d224 */ /* 0x000fe200078e0208 */
[----:B----4-:R-:W-:Y:S01]  /*68b0*/  FSETP.NEU.AND P0, PT, R27, RZ, PT ;  /* 0x000000ff1b00720b */ /* 0x010fe20003f0d000 */
[----:B------:R-:W-:Y:S01]  /*68c0*/  @P4 FFMA R2, R9, R9, R2 ;  /* 0x0000000909024223 */ /* 0x000fe20000000002 */
[----:B------:R-:W-:Y:S01]  /*68d0*/  FADD R23, R23, -R6 ;  /* 0x8000000617177221 */ /* 0x000fe20000000000 */
[----:B------:R-:W4:Y:S01]  /*68e0*/  LDS R9, [R7+UR4+0x110] ;  /* 0x0001100407097984 */ /* 0x000f220008000800 */
[----:B0-----:R-:W-:Y:S01]  /*68f0*/  FSETP.NEU.AND P1, PT, R29, RZ, PT ;  /* 0x000000ff1d00720b */ /* 0x001fe20003f2d000 */
[----:B------:R-:W-:Y:S01]  /*6900*/  @P5 FFMA R2, R3, R3, R2 ;  /* 0x0000000303025223 */ /* 0x000fe20000000002 */
[C---:B------:R-:W-:Y:S01]  /*6910*/  IADD3 R8, PT, PT, R0.reuse, 0x1, RZ ;  /* 0x0000000100087810 */ /* 0x040fe20007ffe0ff */
[----:B------:R-:W0:Y:S01]  /*6920*/  LDS R3, [R7+UR4+0x114] ;  /* 0x0001140407037984 */ /* 0x000e220008000800 */
[----:B-----5:R-:W-:Y:S01]  /*6930*/  FSETP.NEU.AND P2, PT, R25, RZ, PT ;  /* 0x000000ff1900720b */ /* 0x020fe20003f4d000 */
[----:B------:R-:W-:Y:S01]  /*6940*/  @P6 FFMA R2, R23, R23, R2 ;  /* 0x0000001717026223 */ /* 0x000fe20000000002 */
[----:B------:R-:W-:Y:S01]  /*6950*/  @!P6 IADD3 R8, PT, PT, R0, RZ, RZ ;  /* 0x000000ff0008e210 */ /* 0x000fe20007ffe0ff */
[--C-:B------:R-:W-:Y:S01]  /*6960*/  FADD R27, R27, -R6.reuse ;  /* 0x800000061b1b7221 */ /* 0x100fe20000000000 */
[----:B-1----:R-:W-:Y:S01]  /*6970*/  FSETP.NEU.AND P3, PT, R21, RZ, PT ;  /* 0x000000ff1500720b */ /* 0x002fe20003f6d000 */
[--C-:B------:R-:W-:Y:S01]  /*6980*/  FADD R29, R29, -R6.reuse ;  /* 0x800000061d1d7221 */ /* 0x100fe20000000000 */
[----:B------:R-:W-:Y:S01]  /*6990*/  FADD R25, R25, -R6 ;  /* 0x8000000619197221 */ /* 0x000fe20000000000 */
[C---:B------:R-:W-:Y:S01]  /*69a0*/  VIADD R0, R8.reuse, 0x1 ;  /* 0x0000000108007836 */ /* 0x040fe20000000000 */
[----:B------:R-:W-:Y:S01]  /*69b0*/  @!P0 IADD3 R0, PT, PT, R8, RZ, RZ ;  /* 0x000000ff08008210 */ /* 0x000fe20007ffe0ff */
[----:B------:R-:W-:Y:S01]  /*69c0*/  @P0 FFMA R2, R27, R27, R2 ;  /* 0x0000001b1b020223 */ /* 0x000fe20000000002 */
[----:B------:R-:W-:Y:S01]  /*69d0*/  FSETP.NEU.AND P4, PT, R19, RZ, PT ;  /* 0x000000ff1300720b */ /* 0x000fe20003f8d000 */
[----:B------:R-:W1:Y:S01]  /*69e0*/  LDS R27, [R7+UR4+0x11c] ;  /* 0x00011c04071b7984 */ /* 0x000e620008000800 */
[----:B------:R-:W-:Y:S01]  /*69f0*/  IADD3 R8, PT, PT, R0, 0x1, RZ ;  /* 0x0000000100087810 */ /* 0x000fe20007ffe0ff */
[----:B------:R-:W-:-:S02]  /*6a00*/  @!P1 IMAD.MOV R8, RZ, RZ, R0 ;  /* 0x000000ffff089224 */ /* 0x000fc400078e0200 */
[----:B------:R-:W-:Y:S01]  /*6a10*/  @P1 FFMA R2, R29, R29, R2 ;  /* 0x0000001d1d021223 */ /* 0x000fe20000000002 */
[----:B--2---:R-:W-:Y:S01]  /*6a20*/  FSETP.NEU.AND P5, PT, R17, RZ, PT ;  /* 0x000000ff1100720b */ /* 0x004fe20003fad000 */
[----:B------:R-:W2:Y:S01]  /*6a30*/  LDS R29, [R7+UR4+0x120] ;  /* 0x00012004071d7984 */ /* 0x000ea20008000800 */
[----:B------:R-:W-:Y:S01]  /*6a40*/  FADD R21, R21, -R6 ;  /* 0x8000000615157221 */ /* 0x000fe20000000000 */
[C---:B------:R-:W-:Y:S01]  /*6a50*/  IADD3 R0, PT, PT, R8.reuse, 0x1, RZ ;  /* 0x0000000108007810 */ /* 0x040fe20007ffe0ff */
[----:B------:R-:W-:Y:S01]  /*6a60*/  @P2 FFMA R2, R25, R25, R2 ;  /* 0x0000001919022223 */ /* 0x000fe20000000002 */
[----:B------:R-:W-:Y:S01]  /*6a70*/  @!P2 IADD3 R0, PT, PT, R8, RZ, RZ ;  /* 0x000000ff0800a210 */ /* 0x000fe20007ffe0ff */
[----:B------:R-:W5:Y:S01]  /*6a80*/  LDS R25, [R7+UR4+0x160] ;  /* 0x0001600407197984 */ /* 0x000f620008000800 */
[----:B------:R-:W-:Y:S01]  /*6a90*/  FSETP.NEU.AND P6, PT, R13, RZ, PT ;  /* 0x000000ff0d00720b */ /* 0x000fe20003fcd000 */
[----:B------:R-:W-:Y:S01]  /*6aa0*/  @P3 FFMA R2, R21, R21, R2 ;  /* 0x0000001515023223 */ /* 0x000fe20000000002 */
[----:B------:R-:W-:Y:S01]  /*6ab0*/  FADD R19, R19, -R6 ;  /* 0x8000000613137221 */ /* 0x000fe20000000000 */
[C---:B------:R-:W-:Y:S01]  /*6ac0*/  VIADD R8, R0.reuse, 0x1 ;  /* 0x0000000100087836 */ /* 0x040fe20000000000 */
[----:B------:R-:W-:Y:S01]  /*6ad0*/  @!P3 IADD3 R8, PT, PT, R0, RZ, RZ ;  /* 0x000000ff0008b210 */ /* 0x000fe20007ffe0ff */
[----:B------:R-:W5:Y:S01]  /*6ae0*/  LDS R23, [R7+UR4+0x16c] ;  /* 0x00016c0407177984 */ /* 0x000f620008000800 */
[----:B------:R-:W-:Y:S01]  /*6af0*/  FSETP.NEU.AND P0, PT, R15, RZ, PT ;  /* 0x000000ff0f00720b */ /* 0x000fe20003f0d000 */
[----:B------:R-:W-:Y:S01]  /*6b00*/  @P4 FFMA R2, R19, R19, R2 ;  /* 0x0000001313024223 */ /* 0x000fe20000000002 */
[----:B------:R-:W-:Y:S01]  /*6b10*/  IADD3 R10, PT, PT, R8, 0x1, RZ ;  /* 0x00000001080a7810 */ /* 0x000fe20007ffe0ff */
[----:B------:R-:W-:Y:S01]  /*6b20*/  @!P4 IMAD.MOV R10, RZ, RZ, R8 ;  /* 0x000000ffff0ac224 */ /* 0x000fe200078e0208 */
[----:B------:R-:W5:Y:S01]  /*6b30*/  LDS R0, [R7+UR4+0x118] ;  /* 0x0001180407007984 */ /* 0x000f620008000800 */
[----:B---3--:R-:W-:Y:S01]  /*6b40*/  FSETP.NEU.AND P1, PT, R11, RZ, PT ;  /* 0x000000ff0b00720b */ /* 0x008fe20003f2d000 */
[--C-:B------:R-:W-:Y:S01]  /*6b50*/  FADD R17, R17, -R6.reuse ;  /* 0x8000000611117221 */ /* 0x100fe20000000000 */
[----:B----4-:R-:W-:Y:S01]  /*6b60*/  FSETP.NEU.AND P2, PT, R9, RZ, PT ;  /* 0x000000ff0900720b */ /* 0x010fe20003f4d000 */
[----:B------:R-:W-:Y:S01]  /*6b70*/  FADD R13, R13, -R6 ;  /* 0x800000060d0d7221 */ /* 0x000fe20000000000 */
[C---:B------:R-:W-:Y:S01]  /*6b80*/  IADD3 R8, PT, PT, R10.reuse, 0x1, RZ ;  /* 0x000000010a087810 */ /* 0x040fe20007ffe0ff */
[----:B------:R-:W-:Y:S01]  /*6b90*/  @P5 FFMA R2, R17, R17, R2 ;  /* 0x0000001111025223 */ /* 0x000fe20000000002 */
[----:B------:R-:W-:Y:S01]  /*6ba0*/  @!P5 IADD3 R8, PT, PT, R10, RZ, RZ ;  /* 0x000000ff0a08d210 */ /* 0x000fe20007ffe0ff */
[----:B------:R-:W-:Y:S01]  /*6bb0*/  FADD R15, R15, -R6 ;  /* 0x800000060f0f7221 */ /* 0x000fe20000000000 */
[----:B0-----:R-:W-:Y:S01]  /*6bc0*/  FSETP.NEU.AND P3, PT, R3, RZ, PT ;  /* 0x000000ff0300720b */ /* 0x001fe20003f6d000 */
[----:B------:R-:W-:Y:S01]  /*6bd0*/  @P6 FFMA R2, R13, R13, R2 ;  /* 0x0000000d0d026223 */ /* 0x000fe20000000002 */
[----:B------:R-:W-:Y:S01]  /*6be0*/  FADD R11, R11, -R6 ;  /* 0x800000060b0b7221 */ /* 0x000fe20000000000 */
[C---:B------:R-:W-:Y:S01]  /*6bf0*/  VIADD R10, R8.reuse, 0x1 ;  /* 0x00000001080a7836 */ /* 0x040fe20000000000 */
[----:B------:R-:W-:Y:S01]  /*6c00*/  @!P6 IADD3 R10, PT, PT, R8, RZ, RZ ;  /* 0x000000ff080ae210 */ /* 0x000fe20007ffe0ff */
[----:B------:R-:W0:Y:S01]  /*6c10*/  LDS R13, [R7+UR4+0x170] ;  /* 0x00017004070d7984 */ /* 0x000e220008000800 */
[----:B------:R-:W-:Y:S01]  /*6c20*/  @P0 FFMA R2, R15, R15, R2 ;  /* 0x0000000f0f020223 */ /* 0x000fe20000000002 */
[----:B------:R-:W-:Y:S01]  /*6c30*/  FADD R9, R9, -R6 ;  /* 0x8000000609097221 */ /* 0x000fe20000000000 */
[----:B------:R-:W-:Y:S01]  /*6c40*/  IADD3 R8, PT, PT, R10, 0x1, RZ ;  /* 0x000000010a087810 */ /* 0x000fe20007ffe0ff */
[----:B------:R-:W-:Y:S01]  /*6c50*/  @!P0 IMAD.MOV R8, RZ, RZ, R10 ;  /* 0x000000ffff088224 */ /* 0x000fe200078e020a */
[----:B-1----:R-:W-:Y:S01]  /*6c60*/  FSETP.NEU.AND P5, PT, R27, RZ, PT ;  /* 0x000000ff1b00720b */ /* 0x002fe20003fad000 */
[----:B------:R-:W1:Y:S01]  /*6c70*/  LDS R15, [R7+UR4+0x174] ;  /* 0x00017404070f7984 */ /* 0x000e620008000800 */
[----:B------:R-:W-:Y:S01]  /*6c80*/  @P1 FFMA R2, R11, R11, R2 ;  /* 0x0000000b0b021223 */ /* 0x000fe20000000002 */
[----:B------:R-:W-:Y:S01]  /*6c90*/  FADD R3, R3, -R6 ;  /* 0x8000000603037221 */ /* 0x000fe20000000000 */
[C---:B------:R-:W-:Y:S01]  /*6ca0*/  IADD3 R10, PT, PT, R8.reuse, 0x1, RZ ;  /* 0x00000001080a7810 */ /* 0x040fe20007ffe0ff */
[----:B------:R-:W3:Y:S01]  /*6cb0*/  LDS R19, [R7+UR4+0x178] ;  /* 0x0001780407137984 */ /* 0x000ee20008000800 */
[----:B------:R-:W-:Y:S01]  /*6cc0*/  @!P1 IADD3 R10, PT, PT, R8, RZ, RZ ;  /* 0x000000ff080a9210 */ /* 0x000fe20007ffe0ff */
[----:B------:R-:W-:Y:S01]  /*6cd0*/  @P2 FFMA R2, R9, R9, R2 ;  /* 0x0000000909022223 */ /* 0x000fe20000000002 */
[----:B--2---:R-:W-:Y:S01]  /*6ce0*/  FSETP.NEU.AND P6, PT, R29, RZ, PT ;  /* 0x000000ff1d00720b */ /* 0x004fe20003fcd000 */
[----:B------:R-:W2:Y:S01]  /*6cf0*/  LDS R8, [R7+UR4+0x164] ;  /* 0x0001640407087984 */ /* 0x000ea20008000800 */
[----:B-----5:R-:W-:Y:S01]  /*6d00*/  FSETP.NEU.AND P0, PT, R25, RZ, PT ;  /* 0x000000ff1900720b */ /* 0x020fe20003f0d000 */
[C---:B------:R-:W-:Y:S01]  /*6d10*/  VIADD R12, R10.reuse, 0x1 ;  /* 0x000000010a0c7836 */ /* 0x040fe20000000000 */
[----:B------:R-:W-:Y:S01]  /*6d20*/  @!P2 IADD3 R12, PT, PT, R10, RZ, RZ ;  /* 0x000000ff0a0ca210 */ /* 0x000fe20007ffe0ff */
[----:B------:R-:W4:Y:S01]  /*6d30*/  LDS R17, [R7+UR4+0x1b8] ;  /* 0x0001b80407117984 */ /* 0x000f220008000800 */
[----:B------:R-:W-:Y:S01]  /*6d40*/  @P3 FFMA R2, R3, R3, R2 ;  /* 0x0000000303023223 */ /* 0x000fe20000000002 */
[----:B------:R-:W-:Y:S01]  /*6d50*/  FADD R27, R27, -R6 ;  /* 0x800000061b1b7221 */ /* 0x000fe20000000000 */
[----:B------:R-:W-:Y:S01]  /*6d60*/  IADD3 R14, PT, PT, R12, 0x1, RZ ;  /* 0x000000010c0e7810 */ /* 0x000fe20007ffe0ff */
[----:B------:R-:W5:Y:S01]  /*6d70*/  LDS R10, [R7+UR4+0x168] ;  /* 0x00016804070a7984 */ /* 0x000f620008000800 */
[----:B------:R-:W-:Y:S01]  /*6d80*/  @!P3 IMAD.MOV R14, RZ, RZ, R12 ;  /* 0x000000ffff0eb224 */ /* 0x000fe200078e020c */
[----:B------:R-:W-:Y:S01]  /*6d90*/  FSETP.NEU.AND P3, PT, R23, RZ, PT ;  /* 0x000000ff1700720b */ /* 0x000fe20003f6d000 */
[--C-:B------:R-:W-:Y:S01]  /*6da0*/  FADD R29, R29, -R6.reuse ;  /* 0x800000061d1d7221 */ /* 0x100fe20000000000 */
[----:B------:R-:W-:Y:S01]  /*6db0*/  FSETP.NEU.AND P4, PT, R0, RZ, PT ;  /* 0x000000ff0000720b */ /* 0x000fe20003f8d000 */
[----:B------:R-:W5:Y:S01]  /*6dc0*/  LDS R3, [R7+UR4+0x1bc] ;  /* 0x0001bc0407037984 */ /* 0x000f620008000800 */
[----:B------:R-:W-:Y:S01]  /*6dd0*/  IADD3 R12, PT, PT, R14, 0x1, RZ ;  /* 0x000000010e0c7810 */ /* 0x000fe20007ffe0ff */
[--C-:B------:R-:W-:Y:S01]  /*6de0*/  FADD R9, R0, -R6.reuse ;  /* 0x8000000600097221 */ /* 0x100fe20000000000 */
[--C-:B------:R-:W-:Y:S01]  /*6df0*/  FADD R25, R25, -R6.reuse ;  /* 0x8000000619197221 */ /* 0x100fe20000000000 */
[----:B------:R-:W-:Y:S01]  /*6e00*/  LDS R21, [R7+UR4+0x1c8] ;  /* 0x0001c80407157984 */ /* 0x000fe20008000800 */
[----:B------:R-:W-:-:S07]  /*6e10*/  FADD R23, R23, -R6 ;  /* 0x8000000617177221 */ /* 0x000fce0000000000 */
[----:B------:R-:W-:Y:S01]  /*6e20*/  @!P4 IADD3 R12, PT, PT, R14, RZ, RZ ;  /* 0x000000ff0e0cc210 */ /* 0x000fe20007ffe0ff */
[----:B------:R-:W-:Y:S01]  /*6e30*/  @P4 FFMA R2, R9, R9, R2 ;  /* 0x0000000909024223 */ /* 0x000fe20000000002 */
[C---:B0-----:R-:W-:Y:S01]  /*6e40*/  FSETP.NEU.AND P4, PT, R13.reuse, RZ, PT ;  /* 0x000000ff0d00720b */ /* 0x041fe20003f8d000 */
[----:B------:R-:W0:Y:S01]  /*6e50*/  LDS R9, [R7+UR4+0x1c0] ;  /* 0x0001c00407097984 */ /* 0x000e220008000800 */
[----:B------:R-:W-:Y:S01]  /*6e60*/  FADD R13, R13, -R6 ;  /* 0x800000060d0d7221 */ /* 0x000fe20000000000 */
[C---:B------:R-:W-:Y:S01]  /*6e70*/  VIADD R14, R12.reuse, 0x1 ;  /* 0x000000010c0e7836 */ /* 0x040fe20000000000 */
[----:B------:R-:W-:Y:S01]  /*6e80*/  @!P5 IADD3 R14, PT, PT, R12, RZ, RZ ;  /* 0x000000ff0c0ed210 */ /* 0x000fe20007ffe0ff */
[----:B------:R-:W-:Y:S01]  /*6e90*/  @P5 FFMA R2, R27, R27, R2 ;  /* 0x0000001b1b025223 */ /* 0x000fe20000000002 */
[C---:B-1----:R-:W-:Y:S01]  /*6ea0*/  FSETP.NEU.AND P5, PT, R15.reuse, RZ, PT ;  /* 0x000000ff0f00720b */ /* 0x042fe20003fad000 */
[----:B------:R-:W-:Y:S01]  /*6eb0*/  FADD R15, R15, -R6 ;  /* 0x800000060f0f7221 */ /* 0x000fe20000000000 */
[----:B------:R-:W-:Y:S01]  /*6ec0*/  IADD3 R12, PT, PT, R14, 0x1, RZ ;  /* 0x000000010e0c7810 */ /* 0x000fe20007ffe0ff */
[----:B------:R-:W-:-:S02]  /*6ed0*/  @!P6 IMAD.MOV R12, RZ, RZ, R14 ;  /* 0x000000ffff0ce224 */ /* 0x000fc400078e020e */
[----:B------:R-:W-:Y:S01]  /*6ee0*/  @P6 FFMA R2, R29, R29, R2 ;  /* 0x0000001d1d026223 */ /* 0x000fe20000000002 */
[C---:B---3--:R-:W-:Y:S01]  /*6ef0*/  FSETP.NEU.AND P6, PT, R19.reuse, RZ, PT ;  /* 0x000000ff1300720b */ /* 0x048fe20003fcd000 */
[----:B------:R-:W-:Y:S01]  /*6f00*/  FADD R19, R19, -R6 ;  /* 0x8000000613137221 */ /* 0x000fe20000000000 */
[----:B--2---:R-:W-:Y:S01]  /*6f10*/  FSETP.NEU.AND P1, PT, R8, RZ, PT ;  /* 0x000000ff0800720b */ /* 0x004fe20003f2d000 */
[----:B------:R-:W-:Y:S01]  /*6f20*/  @P0 FFMA R2, R25, R25, R2 ;  /* 0x0000001919020223 */ /* 0x000fe20000000002 */
[C---:B------:R-:W-:Y:S01]  /*6f30*/  IADD3 R11, PT, PT, R12.reuse, 0x1, RZ ;  /* 0x000000010c0b7810 */ /* 0x040fe20007ffe0ff */
[----:B------:R-:W1:Y:S01]  /*6f40*/  LDS R25, [R7+UR4+0x1cc] ;  /* 0x0001cc0407197984 */ /* 0x000e620008000800 */
[----:B------:R-:W-:Y:S01]  /*6f50*/  @!P0 IADD3 R11, PT, PT, R12, RZ, RZ ;  /* 0x000000ff0c0b8210 */ /* 0x000fe20007ffe0ff */
[--C-:B------:R-:W-:Y:S01]  /*6f60*/  FADD R27, R8, -R6.reuse ;  /* 0x80000006081b7221 */ /* 0x100fe20000000000 */
[C---:B----4-:R-:W-:Y:S01]  /*6f70*/  FSETP.NEU.AND P0, PT, R17.reuse, RZ, PT ;  /* 0x000000ff1100720b */ /* 0x050fe20003f0d000 */
[----:B------:R-:W-:Y:S01]  /*6f80*/  FADD R17, R17, -R6 ;  /* 0x8000000611117221 */ /* 0x000fe20000000000 */
[----:B-----5:R-:W-:Y:S01]  /*6f90*/  FSETP.NEU.AND P2, PT, R10, RZ, PT ;  /* 0x000000ff0a00720b */ /* 0x020fe20003f4d000 */
[----:B------:R-:W-:-:S02]  /*6fa0*/  VIADD R12, R11, 0x1 ;  /* 0x000000010b0c7836 */ /* 0x000fc40000000000 */
[----:B------:R-:W-:Y:S02]  /*6fb0*/  FADD R29, R10, -R6 ;  /* 0x800000060a1d7221 */ /* 0x000fe40000000000 */
[----:B------:R-:W-:Y:S01]  /*6fc0*/  @!P1 IADD3 R12, PT, PT, R11, RZ, RZ ;  /* 0x000000ff0b0c9210 */ /* 0x000fe20007ffe0ff */
[----:B------:R-:W-:Y:S01]  /*6fd0*/  @P1 FFMA R2, R27, R27, R2 ;  /* 0x0000001b1b021223 */ /* 0x000fe20000000002 */
[C---:B------:R-:W-:Y:S01]  /*6fe0*/  FSETP.NEU.AND P1, PT, R3.reuse, RZ, PT ;  /* 0x000000ff0300720b */ /* 0x040fe20003f2d000 */
[----:B------:R-:W2:Y:S01]  /*6ff0*/  LDS R27, [R7+UR4+0x1d0] ;  /* 0x0001d004071b7984 */ /* 0x000ea20008000800 */
[----:B------:R-:W-:Y:S01]  /*7000*/  IADD3 R11, PT, PT, R12, 0x1, RZ ;  /* 0x000000010c0b7810 */ /* 0x000fe20007ffe0ff */
[----:B------:R-:W-:-:S03]  /*7010*/  FADD R3, R3, -R6 ;  /* 0x8000000603037221 */ /* 0x000fc60000000000 */
[----:B------:R-:W-:Y:S02]  /*7020*/  @!P2 IMAD.MOV R11, RZ, RZ, R12 ;  /* 0x000000ffff0ba224 */ /* 0x000fe400078e020c */
[----:B------:R-:W-:Y:S02]  /*7030*/  @P2 FFMA R2, R29, R29, R2 ;  /* 0x0000001d1d022223 */ /* 0x000fe40000000002 */
[----:B------:R-:W3:Y:S01]  /*7040*/  LDS R29, [R7+UR4+0x210] ;  /* 0x00021004071d7984 */ /* 0x000ee20008000800 */
[----:B------:R-:W-:Y:S01]  /*7050*/  IADD3 R0, PT, PT, R11, 0x1, RZ ;  /* 0x000000010b007810 */ /* 0x000fe20007ffe0ff */
[----:B------:R-:W-:Y:S01]  /*7060*/  @P3 FFMA R2, R23, R23, R2 ;  /* 0x0000001717023223 */ /* 0x000fe20000000002 */
[----:B------:R-:W-:Y:S01]  /*7070*/  @!P3 IADD3 R0, PT, PT, R11, RZ, RZ ;  /* 0x000000ff0b00b210 */ /* 0x000fe20007ffe0ff */
[----:B------:R-:W4:Y:S01]  /*7080*/  LDS R23, [R7+UR4+0x214] ;  /* 0x0002140407177984 */ /* 0x000f220008000800 */
[----:B0-----:R-:W-:Y:S01]  /*7090*/  FSETP.NEU.AND P2, PT, R9, RZ, PT ;  /* 0x000000ff0900720b */ /* 0x001fe20003f4d000 */
[----:B------:R-:W-:Y:S01]  /*70a0*/  @P4 FFMA R2, R13, R13, R2 ;  /* 0x0000000d0d024223 */ /* 0x000fe20000000002 */
[----:B------:R-:W-:Y:S01]  /*70b0*/  FADD R9, R9, -R6 ;  /* 0x8000000609097221 */ /* 0x000fe20000000000 */
[----:B------:R-:W0:Y:S01]  /*70c0*/  LDS R11, [R7+UR4+0x1c4] ;  /* 0x0001c404070b7984 */ /* 0x000e220008000800 */
[C---:B------:R-:W-:Y:S01]  /*70d0*/  VIADD R12, R0.reuse, 0x1 ;  /* 0x00000001000c7836 */ /* 0x040fe20000000000 */
[----:B------:R-:W-:Y:S01]  /*70e0*/  @!P4 IADD3 R12, PT, PT, R0, RZ, RZ ;  /* 0x000000ff000cc210 */ /* 0x000fe20007ffe0ff */
[----:B------:R-:W-:Y:S01]  /*70f0*/  @P5 FFMA R2, R15, R15, R2 ;  /* 0x0000000f0f025223 */ /* 0x000fe20000000002 */
[----:B------:R-:W5:Y:S01]  /*7100*/  LDS R13, [R7+UR4+0x218] ;  /* 0x00021804070d7984 */ /* 0x000f620008000800 */
[C---:B------:R-:W-:Y:S01]  /*7110*/  FSETP.NEU.AND P4, PT, R21.reuse, RZ, PT ;  /* 0x000000ff1500720b */ /* 0x040fe20003f8d000 */
[----:B------:R-:W-:Y:S01]  /*7120*/  FADD R21, R21, -R6 ;  /* 0x8000000615157221 */ /* 0x000fe20000000000 */
[----:B------:R-:W-:Y:S01]  /*7130*/  IADD3 R0, PT, PT, R12, 0x1, RZ ;  /* 0x000000010c007810 */ /* 0x000fe20007ffe0ff */
[----:B------:R-:W-:Y:S01]  /*7140*/  @!P5 IMAD.MOV R0, RZ, RZ, R12 ;  /* 0x000000ffff00d224 */ /* 0x000fe200078e020c */
[----:B------:R-:W5:Y:S01]  /*7150*/  LDS R15, [R7+UR4+0x21c] ;  /* 0x00021c04070f7984 */ /* 0x000f620008000800 */
[----:B------:R-:W-:Y:S01]  /*7160*/  @P6 FFMA R2, R19, R19, R2 ;  /* 0x0000001313026223 */ /* 0x000fe20000000002 */
[C---:B-1----:R-:W-:Y:S01]  /*7170*/  FSETP.NEU.AND P5, PT, R25.reuse, RZ, PT ;  /* 0x000000ff1900720b */ /* 0x042fe20003fad000 */
[----:B------:R-:W-:Y:S01]  /*7180*/  FADD R25, R25, -R6 ;  /* 0x8000000619197221 */ /* 0x000fe20000000000 */
[C---:B------:R-:W-:Y:S01]  /*7190*/  IADD3 R12, PT, PT, R0.reuse, 0x1, RZ ;  /* 0x00000001000c7810 */ /* 0x040fe20007ffe0ff */
[----:B------:R-:W1:Y:S01]  /*71a0*/  LDS R19, [R7+UR4+0x220] ;  /* 0x0002200407137984 */ /* 0x000e620008000800 */
[----:B------:R-:W-:Y:S01]  /*71b0*/  @!P6 IADD3 R12, PT, PT, R0, RZ, RZ ;  /* 0x000000ff000ce210 */ /* 0x000fe20007ffe0ff */
[----:B------:R-:W-:-:S02]  /*71c0*/  @P0 FFMA R2, R17, R17, R2 ;  /* 0x0000001111020223 */ /* 0x000fc40000000002 */
[----:B------:R-:W1:Y:S02]  /*71d0*/  LDS R17, [R7+UR4+0x224] ;  /* 0x0002240407117984 */ /* 0x000e640008000800 */
[C---:B------:R-:W-:Y:S01]  /*71e0*/  VIADD R0, R12.reuse, 0x1 ;  /* 0x000000010c007836 */ /* 0x040fe20000000000 */
[----:B------:R-:W-:Y:S01]  /*71f0*/  @!P0 IADD3 R0, PT, PT, R12, RZ, RZ ;  /* 0x000000ff0c008210 */ /* 0x000fe20007ffe0ff */
[----:B------:R-:W-:Y:S01]  /*7200*/  @P1 FFMA R2, R3, R3, R2 ;  /* 0x0000000303021223 */ /* 0x000fe20000000002 */
[----:B--2---:R-:W-:Y:S01]  /*7210*/  FSETP.NEU.AND P6, PT, R27, RZ, PT ;  /* 0x000000ff1b00720b */ /* 0x004fe20003fcd000 */
[----:B------:R-:W2:Y:S01]  /*7220*/  LDS R3, [R7+UR4+0x228] ;  /* 0x0002280407037984 */ /* 0x000ea20008000800 */
[----:B------:R-:W-:Y:S01]  /*7230*/  IADD3 R8, PT, PT, R0, 0x1, RZ ;  /* 0x0000000100087810 */ /* 0x000fe20007ffe0ff */
[----:B------:R-:W-:Y:S02]  /*7240*/  @!P1 IMAD.MOV R8, RZ, RZ, R0 ;  /* 0x000000ffff089224 */ /* 0x000fe400078e0200 */
[----:B------:R-:W-:Y:S01]  /*7250*/  @P2 FFMA R2, R9, R9, R2 ;  /* 0x0000000909022223 */ /* 0x000fe20000000002 */
[----:B------:R-:W-:-:S02]  /*7260*/  FADD R27, R27, -R6 ;  /* 0x800000061b1b7221 */ /* 0x000fc40000000000 */
[C---:B------:R-:W-:Y:S02]  /*7270*/  IADD3 R0, PT, PT, R8.reuse, 0x1, RZ ;  /* 0x0000000108007810 */ /* 0x040fe40007ffe0ff */
[----:B------:R-:W-:Y:S02]  /*7280*/  @!P2 IADD3 R0, PT, PT, R8, RZ, RZ ;  /* 0x000000ff0800a210 */ /* 0x000fe40007ffe0ff */
[C---:B---3--:R-:W-:Y:S01]  /*7290*/  FSETP.NEU.AND P0, PT, R29.reuse, RZ, PT ;  /* 0x000000ff1d00720b */ /* 0x048fe20003f0d000 */
[--C-:B------:R-:W-:Y:S01]  /*72a0*/  FADD R29, R29, -R6.reuse ;  /* 0x800000061d1d7221 */ /* 0x100fe20000000000 */
[C---:B----4-:R-:W-:Y:S01]  /*72b0*/  FSETP.NEU.AND P1, PT, R23.reuse, RZ, PT ;  /* 0x000000ff1700720b */ /* 0x050fe20003f2d000 */
[----:B------:R-:W-:Y:S02]  /*72c0*/  VIADD R8, R0, 0x1 ;  /* 0x0000000100087836 */ /* 0x000fe40000000000 */
[--C-:B------:R-:W-:Y:S01]  /*72d0*/  FADD R23, R23, -R6.reuse ;  /* 0x8000000617177221 */ /* 0x100fe20000000000 */
[C---:B0-----:R-:W-:Y:S01]  /*72e0*/  FSETP.NEU.AND P3, PT, R11.reuse, RZ, PT ;  /* 0x000000ff0b00720b */ /* 0x041fe20003f6d000 */
[--C-:B------:R-:W-:Y:S01]  /*72f0*/  FADD R11, R11, -R6.reuse ;  /* 0x800000060b0b7221 */ /* 0x100fe20000000000 */
[C---:B-----5:R-:W-:Y:S01]  /*7300*/  FSETP.NEU.AND P2, PT, R13.reuse, RZ, PT ;  /* 0x000000ff0d00720b */ /* 0x060fe20003f4d000 */
[----:B------:R-:W-:-:S10]  /*7310*/  FADD R13, R13, -R6 ;  /* 0x800000060d0d7221 */ /* 0x000fd40000000000 */
[----:B------:R-:W-:Y:S01]  /*7320*/  @!P3 IADD3 R8, PT, PT, R0, RZ, RZ ;  /* 0x000000ff0008b210 */ /* 0x000fe20007ffe0ff */
[----:B------:R-:W-:Y:S01]  /*7330*/  @P3 FFMA R2, R11, R11, R2 ;  /* 0x0000000b0b023223 */ /* 0x000fe20000000002 */
[C---:B------:R-:W-:Y:S01]  /*7340*/  FSETP.NEU.AND P3, PT, R15.reuse, RZ, PT ;  /* 0x000000ff0f00720b */ /* 0x040fe20003f6d000 */
[----:B------:R-:W-:Y:S01]  /*7350*/  FADD R15, R15, -R6 ;  /* 0x800000060f0f7221 */ /* 0x000fe20000000000 */
[----:B------:R-:W-:Y:S01]  /*7360*/  IADD3 R0, PT, PT, R8, 0x1, RZ ;  /* 0x0000000108007810 */ /* 0x000fe20007ffe0ff */
[----:B------:R-:W-:Y:S02]  /*7370*/  @!P4 IMAD.MOV R0, RZ, RZ, R8 ;  /* 0x000000ffff00c224 */ /* 0x000fe400078e0208 */
[----:B------:R-:W-:Y:S01]  /*7380*/  @P4 FFMA R2, R21, R21, R2 ;  /* 0x0000001515024223 */ /* 0x000fe20000000002 */
[C---:B-1----:R-:W-:Y:S01]  /*7390*/  FSETP.NEU.AND P4, PT, R19.reuse, RZ, PT ;  /* 0x000000ff1300720b */ /* 0x042fe20003f8d000 */
[----:B------:R-:W-:Y:S01]  /*73a0*/  FADD R19, R19, -R6 ;  /* 0x8000000613137221 */ /* 0x000fe20000000000 */
[C---:B------:R-:W-:Y:S01]  /*73b0*/  IADD3 R8, PT, PT, R0.reuse, 0x1, RZ ;  /* 0x0000000100087810 */ /* 0x040fe20007ffe0ff */
[----:B------:R-:W-:Y:S01]  /*73c0*/  @P5 FFMA R2, R25, R25, R2 ;  /* 0x0000001919025223 */ /* 0x000fe20000000002 */
[----:B------:R-:W-:-:S02]  /*73d0*/  @!P5 IADD3 R8, PT, PT, R0, RZ, RZ ;  /* 0x000000ff0008d210 */ /* 0x000fc40007ffe0ff */
[----:B------:R-:W-:Y:S01]  /*73e0*/  FSETP.NEU.AND P5, PT, R17, RZ, PT ;  /* 0x000000ff1100720b */ /* 0x000fe20003fad000 */
[----:B------:R-:W-:Y:S01]  /*73f0*/  @P6 FFMA R2, R27, R27, R2 ;  /* 0x0000001b1b026223 */ /* 0x000fe20000000002 */
[----:B------:R-:W-:Y:S01]  /*7400*/  FADD R17, R17, -R6 ;  /* 0x8000000611117221 */ /* 0x000fe20000000000 */
[C---:B------:R-:W-:Y:S01]  /*7410*/  VIADD R0, R8.reuse, 0x1 ;  /* 0x0000000108007836 */ /* 0x040fe20000000000 */
[----:B------:R-:W-:Y:S01]  /*7420*/  @!P6 IADD3 R0, PT, PT, R8, RZ, RZ ;  /* 0x000000ff0800e210 */ /* 0x000fe20007ffe0ff */
[----:B------:R-:W-:Y:S01]  /*7430*/  @P0 FFMA R2, R29, R29, R2 ;  /* 0x0000001d1d020223 */ /* 0x000fe20000000002 */
[----:B--2---:R-:W-:Y:S02]  /*7440*/  FSETP.NEU.AND P6, PT, R3, RZ, PT ;  /* 0x000000ff0300720b */ /* 0x004fe40003fcd000 */
[----:B------:R-:W-:Y:S01]  /*7450*/  IADD3 R8, PT, PT, R0, 0x1, RZ ;  /* 0x0000000100087810 */ /* 0x000fe20007ffe0ff */
[----:B------:R-:W-:Y:S02]  /*7460*/  @!P0 IMAD.MOV R8, RZ, RZ, R0 ;  /* 0x000000ffff088224 */ /* 0x000fe400078e0200 */
[----:B------:R-:W-:-:S03]  /*7470*/  @P1 FFMA R2, R23, R23, R2 ;  /* 0x0000001717021223 */ /* 0x000fc60000000002 */
[C---:B------:R-:W-:Y:S01]  /*7480*/  IADD3 R0, PT, PT, R8.reuse, 0x1, RZ ;  /* 0x0000000108007810 */ /* 0x040fe20007ffe0ff */
[----:B------:R-:W-:Y:S01]  /*7490*/  @P2 FFMA R2, R13, R13, R2 ;  /* 0x0000000d0d022223 */ /* 0x000fe20000000002 */
[----:B------:R-:W-:-:S03]  /*74a0*/  @!P1 IADD3 R0, PT, PT, R8, RZ, RZ ;  /* 0x000000ff08009210 */ /* 0x000fc60007ffe0ff */
[----:B------:R-:W-:Y:S02]  /*74b0*/  @P3 FFMA R2, R15, R15, R2 ;  /* 0x0000000f0f023223 */ /* 0x000fe40000000002 */
[C---:B------:R-:W-:Y:S01]  /*74c0*/  VIADD R8, R0.reuse, 0x1 ;  /* 0x0000000100087836 */ /* 0x040fe20000000000 */
[----:B------:R-:W-:Y:S01]  /*74d0*/  @!P2 IADD3 R8, PT, PT, R0, RZ, RZ ;  /* 0x000000ff0008a210 */ /* 0x000fe20007ffe0ff */
[----:B------:R-:W-:-:S03]  /*74e0*/  @P4 FFMA R2, R19, R19, R2 ;  /* 0x0000001313024223 */ /* 0x000fc60000000002 */
[----:B------:R-:W-:Y:S01]  /*74f0*/  IADD3 R0, PT, PT, R8, 0x1, RZ ;  /* 0x0000000108007810 */ /* 0x000fe20007ffe0ff */
[----:B------:R-:W-:Y:S02]  /*7500*/  @!P3 IMAD.MOV R0, RZ, RZ, R8 ;  /* 0x000000ffff00b224 */ /* 0x000fe400078e0208 */
[----:B------:R-:W-:-:S03]  /*7510*/  @P5 FFMA R2, R17, R17, R2 ;  /* 0x0000001111025223 */ /* 0x000fc60000000002 */
[C---:B------:R-:W-:Y:S02]  /*7520*/  IADD3 R8, PT, PT, R0.reuse, 0x1, RZ ;  /* 0x0000000100087810 */ /* 0x040fe40007ffe0ff */
[----:B------:R-:W-:-:S05]  /*7530*/  @!P4 IADD3 R8, PT, PT, R0, RZ, RZ ;  /* 0x000000ff0008c210 */ /* 0x000fca0007ffe0ff */
[C---:B------:R-:W-:Y:S01]  /*7540*/  VIADD R9, R8.reuse, 0x1 ;  /* 0x0000000108097836 */ /* 0x040fe20000000000 */
[----:B------:R-:W-:-:S04]  /*7550*/  @!P5 IADD3 R9, PT, PT, R8, RZ, RZ ;  /* 0x000000ff0809d210 */ /* 0x000fc80007ffe0ff */
[----:B------:R-:W-:Y:S01]  /*7560*/  IADD3 R0, PT, PT, R9, 0x1, RZ ;  /* 0x0000000109007810 */ /* 0x000fe20007ffe0ff */
[----:B------:R-:W-:Y:S02]  /*7570*/  @!P6 IMAD.MOV R0, RZ, RZ, R9 ;  /* 0x000000ffff00e224 */ /* 0x000fe400078e0209 */
[----:B------:R-:W-:-:S03]  /*7580*/  FADD R9, R3, -R6 ;  /* 0x8000000603097221 */ /* 0x000fc60000000000 */
[----:B------:R-:W-:Y:S01]  /*7590*/  I2FP.F32.S32 R11, R0 ;  /* 0x00000000000b7245 */ /* 0x000fe20000201400 */
[----:B------:R-:W-:-:S03]  /*75a0*/  @P6 FFMA R2, R9, R9, R2 ;  /* 0x0000000909026223 */ /* 0x000fc60000000002 */
        /* <DEDUP_REMOVED lines=11> */
[----:B------:R-:W-:-:S07]  /*7660*/  MOV R0, R10 ;  /* 0x0000000a00007202 */ /* 0x000fce0000000f00 */
.L_x_22:
[----:B------:R-:W-:Y:S05]  /*7670*/  BSYNC.RECONVERGENT B2 ;  /* 0x0000000000027941 */ /* 0x000fea0003800200 */
.L_x_21:
        /* <DEDUP_REMOVED lines=23> */
[----:B------:R-:W-:Y:S02]  /*77f0*/  MOV R10, R18 ;  /* 0x00000012000a7202 */ /* 0x000fe40000000f00 */
[----:B------:R-:W-:Y:S02]  /*7800*/  MOV R11, R17 ;  /* 0x00000011000b7202 */ /* 0x000fe40000000f00 */
[----:B------:R-:W-:-:S07]  /*7810*/  MOV R12, 0x7830 ;  /* 0x00007830000c7802 */ /* 0x000fce0000000f00 */
[----:B------:R-:W-:Y:S05]  /*7820*/  CALL.REL.NOINC `($__internal_1_$__cuda_sm20_dsqrt_rn_f64_mediumpath_v1) ;  /* 0x0000004400487944 */ /* 0x000fea0003c00000 */
.L_x_24:
[----:B------:R-:W-:Y:S05]  /*7830*/  BSYNC.RECONVERGENT B0 ;  /* 0x0000000000007941 */ /* 0x000fea0003800200 */
.L_x_23:
[----:B------:R0:W1:Y:S01]  /*7840*/  F2F.F32.F64 R9, R10 ;  /* 0x0000000a00097310 */ /* 0x0000620000301000 */
[----:B------:R-:W-:Y:S02]  /*7850*/  IMAD.U32 R2, RZ, RZ, UR4 ;  /* 0x00000004ff027e24 */ /* 0x000fe4000f8e00ff */
[----:B------:R-:W-:Y:S01]  /*7860*/  HFMA2 R8, -RZ, RZ, 0, 0 ;  /* 0x00000000ff087431 */ /* 0x000fe200000001ff */
[----:B------:R-:W-:Y:S01]  /*7870*/  MOV R0, RZ ;  /* 0x000000ff00007202 */ /* 0x000fe20000000f00 */
[----:B------:R-:W-:Y:S01]  /*7880*/  UMOV UR4, 0xfffffffa ;  /* 0xfffffffa00047882 */ /* 0x000fe20000000000 */
[----:B------:R-:W-:-:S07]  /*7890*/  IADD3 R7, PT, PT, R7, 0xc, R2 ;  /* 0x0000000c07077810 */ /* 0x000fce0007ffe002 */
.L_x_53:
[----:B0-----:R-:W0:Y:S01]  /*78a0*/  LDS R11, [R7+-0xc] ;  /* 0xfffff400070b7984 */ /* 0x001e220000000800 */
[----:B------:R-:W-:Y:S01]  /*78b0*/  UIADD3 UR4, UPT, UPT, UR4, 0x1, URZ ;  /* 0x0000000104047890 */ /* 0x000fe2000fffe0ff */
[----:B------:R-:W-:Y:S03]  /*78c0*/  BSSY.RECONVERGENT B2, `(.L_x_25) ;  /* 0x0000017000027945 */ /* 0x000fe60003800200 */
[----:B------:R-:W-:Y:S01]  /*78d0*/  UISETP.NE.AND UP0, UPT, UR4, 0x1, UPT ;  /* 0x000000010400788c */ /* 0x000fe2000bf05270 */
[----:B0-----:R-:W-:-:S13]  /*78e0*/  FSETP.NEU.AND P0, PT, R11, RZ, PT ;  /* 0x000000ff0b00720b */ /* 0x001fda0003f0d000 */
[----:B------:R-:W-:Y:S05]  /*78f0*/  @!P0 BRA `(.L_x_26) ;  /* 0x00000000004c8947 */ /* 0x000fea0003800000 */
[----:B-1----:R-:W0:Y:S01]  /*7900*/  MUFU.RCP R10, R9 ;  /* 0x00000009000a7308 */ /* 0x002e220000001000 */
[----:B------:R-:W-:Y:S01]  /*7910*/  FADD R2, R11, -R6 ;  /* 0x800000060b027221 */ /* 0x000fe20000000000 */
[----:B------:R-:W-:Y:S06]  /*7920*/  BSSY.RECONVERGENT B3, `(.L_x_27) ;  /* 0x000000c000037945 */ /* 0x000fec0003800200 */
[----:B------:R-:W1:Y:S01]  /*7930*/  FCHK P0, R2, R9 ;  /* 0x0000000902007302 */ /* 0x000e620000000000 */
[----:B0-----:R-:W-:-:S04]  /*7940*/  FFMA R3, -R9, R10, 1 ;  /* 0x3f80000009037423 */ /* 0x001fc8000000010a */
[----:B------:R-:W-:-:S04]  /*7950*/  FFMA R3, R10, R3, R10 ;  /* 0x000000030a037223 */ /* 0x000fc8000000000a */
[----:B------:R-:W-:-:S04]  /*7960*/  FFMA R10, R2, R3, RZ ;  /* 0x00000003020a7223 */ /* 0x000fc800000000ff */
[----:B------:R-:W-:-:S04]  /*7970*/  FFMA R11, -R9, R10, R2 ;  /* 0x0000000a090b7223 */ /* 0x000fc80000000102 */
[----:B------:R-:W-:Y:S01]  /*7980*/  FFMA R3, R3, R11, R10 ;  /* 0x0000000b03037223 */ /* 0x000fe2000000000a */
[----:B-1----:R-:W-:Y:S06]  /*7990*/  @!P0 BRA `(.L_x_28) ;  /* 0x0000000000108947 */ /* 0x002fec0003800000 */
[----:B------:R-:W-:Y:S01]  /*79a0*/  IMAD.MOV.U32 R3, RZ, RZ, R9 ;  /* 0x000000ffff037224 */ /* 0x000fe200078e0009 */
[----:B------:R-:W-:-:S07]  /*79b0*/  MOV R12, 0x79d0 ;  /* 0x000079d0000c7802 */ /* 0x000fce0000000f00 */
[----:B------:R-:W-:Y:S05]  /*79c0*/  CALL.REL.NOINC `($__internal_2_$__cuda_sm3x_div_rn_noftz_f32_slowpath) ;  /* 0x00000044008c7944 */ /* 0x000fea0003c00000 */
[----:B------:R-:W-:-:S07]  /*79d0*/  MOV R3, R10 ;  /* 0x0000000a00037202 */ /* 0x000fce0000000f00 */
.L_x_28:
[----:B------:R-:W-:Y:S05]  /*79e0*/  BSYNC.RECONVERGENT B3 ;  /* 0x0000000000037941 */ /* 0x000fea0003800200 */
.L_x_27:
[----:B------:R-:W-:Y:S01]  /*79f0*/  FMUL R2, R3, R3 ;  /* 0x0000000303027220 */ /* 0x000fe20000400000 */
[----:B------:R-:W-:-:S03]  /*7a00*/  IADD3 R8, PT, PT, R8, 0x1, RZ ;  /* 0x0000000108087810 */ /* 0x000fc60007ffe0ff */
[----:B------:R-:W-:-:S04]  /*7a10*/  FMUL R11, R2, R3 ;  /* 0x00000003020b7220 */ /* 0x000fc80000400000 */
[----:B------:R-:W-:-:S07]  /*7a20*/  FFMA R0, R11, R3, R0 ;  /* 0x000000030b007223 */ /* 0x000fce0000000000 */
.L_x_26:
[----:B------:R-:W-:Y:S05]  /*7a30*/  BSYNC.RECONVERGENT B2 ;  /* 0x0000000000027941 */ /* 0x000fea0003800200 */
.L_x_25:
[----:B------:R-:W0:Y:S01]  /*7a40*/  LDS R3, [R7+-0x8] ;  /* 0xfffff80007037984 */ /* 0x000e220000000800 */
[----:B------:R-:W-:Y:S01]  /*7a50*/  BSSY.RECONVERGENT B2, `(.L_x_29) ;  /* 0x0000017000027945 */ /* 0x000fe20003800200 */
        /* <DEDUP_REMOVED lines=13> */
[----:B------:R-:W-:Y:S02]  /*7b30*/  MOV R3, R9 ;  /* 0x0000000900037202 */ /* 0x000fe40000000f00 */
[----:B------:R-:W-:-:S07]  /*7b40*/  MOV R12, 0x7b60 ;  /* 0x00007b60000c7802 */ /* 0x000fce0000000f00 */
[----:B------:R-:W-:Y:S05]  /*7b50*/  CALL.REL.NOINC `($__internal_2_$__cuda_sm3x_div_rn_noftz_f32_slowpath) ;  /* 0x0000004400287944 */ /* 0x000fea0003c00000 */
[----:B------:R-:W-:-:S07]  /*7b60*/  MOV R3, R10 ;  /* 0x0000000a00037202 */ /* 0x000fce0000000f00 */
.L_x_32:
[----:B------:R-:W-:Y:S05]  /*7b70*/  BSYNC.RECONVERGENT B3 ;  /* 0x0000000000037941 */ /* 0x000fea0003800200 */
.L_x_31:
[----:B------:R-:W-:Y:S01]  /*7b80*/  FMUL R2, R3, R3 ;  /* 0x0000000303027220 */ /* 0x000fe20000400000 */
[----:B------:R-:W-:-:S03]  /*7b90*/  VIADD R8, R8, 0x1 ;  /* 0x0000000108087836 */ /* 0x000fc60000000000 */
[----:B------:R-:W-:-:S04]  /*7ba0*/  FMUL R11, R2, R3 ;  /* 0x00000003020b7220 */ /* 0x000fc80000400000 */
[----:B------:R-:W-:-:S07]  /*7bb0*/  FFMA R0, R11, R3, R0 ;  /* 0x000000030b007223 */ /* 0x000fce0000000000 */
.L_x_30:
[----:B------:R-:W-:Y:S05]  /*7bc0*/  BSYNC.RECONVERGENT B2 ;  /* 0x0000000000027941 */ /* 0x000fea0003800200 */
.L_x_29:
        /* <DEDUP_REMOVED lines=15> */
[----:B------:R-:W-:Y:S02]  /*7cc0*/  MOV R3, R9 ;  /* 0x0000000900037202 */ /* 0x000fe40000000f00 */
[----:B------:R-:W-:-:S07]  /*7cd0*/  MOV R12, 0x7cf0 ;  /* 0x00007cf0000c7802 */ /* 0x000fce0000000f00 */
[----:B------:R-:W-:Y:S05]  /*7ce0*/  CALL.REL.NOINC `($__internal_2_$__cuda_sm3x_div_rn_noftz_f32_slowpath) ;  /* 0x0000004000c47944 */ /* 0x000fea0003c00000 */
[----:B------:R-:W-:-:S07]  /*7cf0*/  IMAD.MOV.U32 R3, RZ, RZ, R10 ;  /* 0x000000ffff037224 */ /* 0x000fce00078e000a */
.L_x_36:
[----:B------:R-:W-:Y:S05]  /*7d00*/  BSYNC.RECONVERGENT B3 ;  /* 0x0000000000037941 */ /* 0x000fea0003800200 */
.L_x_35:
[----:B------:R-:W-:Y:S01]  /*7d10*/  FMUL R2, R3, R3 ;  /* 0x0000000303027220 */ /* 0x000fe20000400000 */
[----:B------:R-:W-:-:S03]  /*7d20*/  IADD3 R8, PT, PT, R8, 0x1, RZ ;  /* 0x0000000108087810 */ /* 0x000fc60007ffe0ff */
[----:B------:R-:W-:-:S04]  /*7d30*/  FMUL R11, R2, R3 ;  /* 0x00000003020b7220 */ /* 0x000fc80000400000 */
[----:B------:R-:W-:-:S07]  /*7d40*/  FFMA R0, R11, R3, R0 ;  /* 0x000000030b007223 */ /* 0x000fce0000000000 */
.L_x_34:
[----:B------:R-:W-:Y:S05]  /*7d50*/  BSYNC.RECONVERGENT B2 ;  /* 0x0000000000027941 */ /* 0x000fea0003800200 */
.L_x_33:
[----:B------:R-:W0:Y:S01]  /*7d60*/  LDS R3, [R7] ;  /* 0x0000000007037984 */ /* 0x000e220000000800 */
        /* <DEDUP_REMOVED lines=18> */
.L_x_40:
[----:B------:R-:W-:Y:S05]  /*7e90*/  BSYNC.RECONVERGENT B3 ;  /* 0x0000000000037941 */ /* 0x000fea0003800200 */
.L_x_39:
[----:B------:R-:W-:Y:S01]  /*7ea0*/  FMUL R2, R3, R3 ;  /* 0x0000000303027220 */ /* 0x000fe20000400000 */
[----:B------:R-:W-:-:S03]  /*7eb0*/  IADD3 R8, PT, PT, R8, 0x1, RZ ;  /* 0x0000000108087810 */ /* 0x000fc60007ffe0ff */
[----:B------:R-:W-:-:S04]  /*7ec0*/  FMUL R11, R2, R3 ;  /* 0x00000003020b7220 */ /* 0x000fc80000400000 */
[----:B------:R-:W-:-:S07]  /*7ed0*/  FFMA R0, R11, R3, R0 ;  /* 0x000000030b007223 */ /* 0x000fce0000000000 */
.L_x_38:
[----:B------:R-:W-:Y:S05]  /*7ee0*/  BSYNC.RECONVERGENT B2 ;  /* 0x0000000000027941 */ /* 0x000fea0003800200 */
.L_x_37:
[----:B------:R-:W0:Y:S01]  /*7ef0*/  LDS R3, [R7+0x4] ;  /* 0x0000040007037984 */ /* 0x000e220000000800 */
        /* <DEDUP_REMOVED lines=18> */
.L_x_44:
[----:B------:R-:W-:Y:S05]  /*8020*/  BSYNC.RECONVERGENT B3 ;  /* 0x0000000000037941 */ /* 0x000fea0003800200 */
.L_x_43:
[----:B------:R-:W-:Y:S01]  /*8030*/  FMUL R2, R3, R3 ;  /* 0x0000000303027220 */ /* 0x000fe20000400000 */
[----:B------:R-:W-:-:S03]  /*8040*/  VIADD R8, R8, 0x1 ;  /* 0x0000000108087836 */ /* 0x000fc60000000000 */
[----:B------:R-:W-:-:S04]  /*8050*/  FMUL R11, R2, R3 ;  /* 0x00000003020b7220 */ /* 0x000fc80000400000 */
[----:B------:R-:W-:-:S07]  /*8060*/  FFMA R0, R11, R3, R0 ;  /* 0x000000030b007223 */ /* 0x000fce0000000000 */
.L_x_42:
[----:B------:R-:W-:Y:S05]  /*8070*/  BSYNC.RECONVERGENT B2 ;  /* 0x0000000000027941 */ /* 0x000fea0003800200 */
.L_x_41:
        /* <DEDUP_REMOVED lines=19> */
.L_x_48:
[----:B------:R-:W-:Y:S05]  /*81b0*/  BSYNC.RECONVERGENT B3 ;  /* 0x0000000000037941 */ /* 0x000fea0003800200 */
.L_x_47:
[----:B------:R-:W-:Y:S01]  /*81c0*/  FMUL R2, R3, R3 ;  /* 0x0000000303027220 */ /* 0x000fe20000400000 */
[----:B------:R-:W-:-:S03]  /*81d0*/  IADD3 R8, PT, PT, R8, 0x1, RZ ;  /* 0x0000000108087810 */ /* 0x000fc60007ffe0ff */
[----:B------:R-:W-:-:S04]  /*81e0*/  FMUL R11, R2, R3 ;  /* 0x00000003020b7220 */ /* 0x000fc80000400000 */
[----:B------:R-:W-:-:S07]  /*81f0*/  FFMA R0, R11, R3, R0 ;  /* 0x000000030b007223 */ /* 0x000fce0000000000 */
.L_x_46:
[----:B------:R-:W-:Y:S05]  /*8200*/  BSYNC.RECONVERGENT B2 ;  /* 0x0000000000027941 */ /* 0x000fea0003800200 */
.L_x_45:
        /* <DEDUP_REMOVED lines=19> */
.L_x_52:
[----:B------:R-:W-:Y:S05]  /*8340*/  BSYNC.RECONVERGENT B3 ;  /* 0x0000000000037941 */ /* 0x000fea0003800200 */
.L_x_51:
[----:B------:R-:W-:Y:S01]  /*8350*/  FMUL R2, R3, R3 ;  /* 0x0000000303027220 */ /* 0x000fe20000400000 */
[----:B------:R-:W-:-:S03]  /*8360*/  IADD3 R8, PT, PT, R8, 0x1, RZ ;  /* 0x0000000108087810 */ /* 0x000fc60007ffe0ff */
[----:B------:R-:W-:-:S04]  /*8370*/  FMUL R11, R2, R3 ;  /* 0x00000003020b7220 */ /* 0x000fc80000400000 */
[----:B------:R-:W-:-:S07]  /*8380*/  FFMA R0, R11, R3, R0 ;  /* 0x000000030b007223 */ /* 0x000fce0000000000 */
.L_x_50:
[----:B------:R-:W-:Y:S05]  /*8390*/  BSYNC.RECONVERGENT B2 ;  /* 0x0000000000027941 */ /* 0x000fea0003800200 */
.L_x_49:
[----:B------:R-:W-:Y:S01]  /*83a0*/  VIADD R7, R7, 0x58 ;  /* 0x0000005807077836 */ /* 0x000fe20000000000 */
[----:B------:R-:W-:Y:S06]  /*83b0*/  BRA.U UP0, `(.L_x_53) ;  /* 0xfffffff500387547 */ /* 0x000fec000b83ffff */
[----:B-1----:R-:W-:Y:S01]  /*83c0*/  I2FP.F32.S32 R9, R8 ;  /* 0x0000000800097245 */ /* 0x002fe20000201400 */
[----:B------:R-:W-:Y:S03]  /*83d0*/  BSSY.RECONVERGENT B2, `(.L_x_54) ;  /* 0x000000e000027945 */ /* 0x000fe60003800200 */
        /* <DEDUP_REMOVED lines=13> */
.L_x_55:
[----:B------:R-:W-:Y:S05]  /*84b0*/  BSYNC.RECONVERGENT B2 ;  /* 0x0000000000027941 */ /* 0x000fea0003800200 */
.L_x_54:
[----:B------:R-:W0:Y:S01]  /*84c0*/  LDC.64 R2, c[0x0][0x380] ;  /* 0x0000e000ff027b82 */ /* 0x000e220000000a00 */
[----:B------:R-:W1:Y:S02]  /*84d0*/  LDCU UR4, c[0x0][0x388] ;  /* 0x00007100ff0477ac */ /* 0x000e640008000800 */
[----:B-1----:R-:W-:-:S04]  /*84e0*/  IMAD R5, R4, UR4, R5 ;  /* 0x0000000404057c24 */ /* 0x002fc8000f8e0205 */
[----:B0-----:R-:W-:-:S05]  /*84f0*/  IMAD.WIDE R2, R5, 0x4, R2 ;  /* 0x0000000405027825 */ /* 0x001fca00078e0202 */
[----:B------:R-:W-:Y:S01]  /*8500*/  STG.E desc[UR6][R2.64], R7 ;  /* 0x0000000702007986 */ /* 0x000fe2000c101906 */
[----:B------:R-:W-:Y:S05]  /*8510*/  EXIT ;  /* 0x000000000000794d */ /* 0x000fea0003800000 */
.L_x_18:
[----:B--2---:R-:W0:Y:S01]  /*8520*/  LDC.64 R2, c[0x0][0x380] ;  /* 0x0000e000ff027b82 */ /* 0x004e220000000a00 */
[----:B------:R-:W-:Y:S02]  /*8530*/  IMAD R7, R4, UR8, R5 ;  /* 0x0000000804077c24 */ /* 0x000fe4000f8e0205 */
[----:B------:R-:W-:Y:S02]  /*8540*/  HFMA2 R5, -RZ, RZ, -6.109375, 1 ;  /* 0xc61c3c00ff057431 */ /* 0x000fe400000001ff */
[----:B0-----:R-:W-:-:S05]  /*8550*/  IMAD.WIDE R2, R7, 0x4, R2 ;  /* 0x0000000407027825 */ /* 0x001fca00078e0202 */
[----:B------:R-:W-:Y:S01]  /*8560*/  STG.E desc[UR6][R2.64], R5 ;  /* 0x0000000502007986 */ /* 0x000fe2000c101906 */
[----:B------:R-:W-:Y:S05]  /*8570*/  EXIT ;  /* 0x000000000000794d */ /* 0x000fea0003800000 */
.L_x_17:
[----:B------:R-:W0:Y:S01]  /*8580*/  LDS R25, [R2+0x4] ;  /* 0x0000040002197984 */ /* 0x000e220000000800 */
[----:B--2---:R-:W-:Y:S01]  /*8590*/  MOV R6, 0x2 ;  /* 0x0000000200067802 */ /* 0x004fe20000000f00 */
        /* <DEDUP_REMOVED lines=17> */
[----:B---3--:R-:W-:Y:S01]  /*86b0*/  FSETP.NEU.AND P3, PT, R27, RZ, PT ;  /* 0x000000ff1b00720b */ /* 0x008fe20003f6d000 */
[----:B------:R-:W-:-:S02]  /*86c0*/  @!P1 IMAD.MOV R6, RZ, RZ, 0x1 ;  /* 0x00000001ff069424 */ /* 0x000fc400078e02ff */
[----:B------:R-:W-:Y:S01]  /*86d0*/  @P1 FADD R0, R0, R25 ;  /* 0x0000001900001221 */ /* 0x000fe20000000000 */
[----:B----4-:R-:W-:Y:S01]  /*86e0*/  FSETP.NEU.AND P4, PT, R23, RZ, PT ;  /* 0x000000ff1700720b */ /* 0x010fe20003f8d000 */
[----:B------:R-:W1:Y:S01]  /*86f0*/  LDS R25, [R2+0x70] ;  /* 0x0000700002197984 */ /* 0x000e620000000800 */
[----:B------:R-:W-:Y:S02]  /*8700*/  @!P0 IADD3 R6, PT, PT, R3, RZ, RZ ;  /* 0x000000ff03068210 */ /* 0x000fe40007ffe0ff */
[----:B-----5:R-:W-:Y:S01]  /*8710*/  FSETP.NEU.AND P5, PT, R21, RZ, PT ;  /* 0x000000ff1500720b */ /* 0x020fe20003fad000 */
[----:B------:R-:W-:Y:S01]  /*8720*/  @P2 FADD R0, R0, R29 ;  /* 0x0000001d00002221 */ /* 0x000fe20000000000 */
[----:B------:R-:W-:Y:S01]  /*8730*/  IADD3 R3, PT, PT, R6, 0x1, RZ ;  /* 0x0000000106037810 */ /* 0x000fe20007ffe0ff */
[----:B------:R-:W-:Y:S01]  /*8740*/  @!P2 IMAD.MOV R3, RZ, RZ, R6 ;  /* 0x000000ffff03a224 */ /* 0x000fe200078e0206 */
[----:B------:R-:W-:Y:S01]  /*8750*/  FSETP.NEU.AND P6, PT, R19, RZ, PT ;  /* 0x000000ff1300720b */ /* 0x000fe20003fcd000 */
[----:B------:R-:W2:Y:S01]  /*8760*/  LDS R29, [R2+0xb0] ;  /* 0x0000b000021d7984 */ /* 0x000ea20000000800 */
[----:B------:R-:W-:-:S02]  /*8770*/  @P3 FADD R0, R0, R27 ;  /* 0x0000001b00003221 */ /* 0x000fc40000000000 */
[C---:B------:R-:W-:Y:S01]  /*8780*/  IADD3 R6, PT, PT, R3.reuse, 0x1, RZ ;  /* 0x0000000103067810 */ /* 0x040fe20007ffe0ff */
[----:B------:R-:W3:Y:S01]  /*8790*/  LDS R27, [R2+0xb4] ;  /* 0x0000b400021b7984 */ /* 0x000ee20000000800 */
[----:B------:R-:W-:Y:S01]  /*87a0*/  @!P3 IADD3 R6, PT, PT, R3, RZ, RZ ;  /* 0x000000ff0306b210 */ /* 0x000fe20007ffe0ff */
[----:B------:R-:W-:Y:S01]  /*87b0*/  @P4 FADD R0, R0, R23 ;  /* 0x0000001700004221 */ /* 0x000fe20000000000 */
[----:B------:R-:W-:Y:S01]  /*87c0*/  FSETP.NEU.AND P0, PT, R15, RZ, PT ;  /* 0x000000ff0f00720b */ /* 0x000fe20003f0d000 */
[----:B------:R-:W4:Y:S01]  /*87d0*/  LDS R3, [R2+0x68] ;  /* 0x0000680002037984 */ /* 0x000f220000000800 */
[----:B------:R-:W-:Y:S01]  /*87e0*/  FSETP.NEU.AND P1, PT, R13, RZ, PT ;  /* 0x000000ff0d00720b */ /* 0x000fe20003f2d000 */
[C---:B------:R-:W-:Y:S01]  /*87f0*/  VIADD R7, R6.reuse, 0x1 ;  /* 0x0000000106077836 */ /* 0x040fe20000000000 */
[----:B------:R-:W-:Y:S01]  /*8800*/  @!P4 IADD3 R7, PT, PT, R6, RZ, RZ ;  /* 0x000000ff0607c210 */ /* 0x000fe20007ffe0ff */
[----:B------:R-:W5:Y:S01]  /*8810*/  LDS R23, [R2+0xb8] ;  /* 0x0000b80002177984 */ /* 0x000f620000000800 */
[----:B------:R-:W-:Y:S01]  /*8820*/  FSETP.NEU.AND P2, PT, R11, RZ, PT ;  /* 0x000000ff0b00720b */ /* 0x000fe20003f4d000 */
[----:B------:R-:W-:Y:S01]  /*8830*/  @P5 FADD R0, R0, R21 ;  /* 0x0000001500005221 */ /* 0x000fe20000000000 */
[----:B------:R-:W-:Y:S01]  /*8840*/  IADD3 R6, PT, PT, R7, 0x1, RZ ;  /* 0x0000000107067810 */ /* 0x000fe20007ffe0ff */
[----:B------:R-:W-:Y:S01]  /*8850*/  @!P5 IMAD.MOV R6, RZ, RZ, R7 ;  /* 0x000000ffff06d224 */ /* 0x000fe200078e0207 */
[----:B------:R-:W5:Y:S01]  /*8860*/  LDS R21, [R2+0xbc] ;  /* 0x0000bc0002157984 */ /* 0x000f620000000800 */
[----:B0-----:R-:W-:Y:S01]  /*8870*/  FSETP.NEU.AND P3, PT, R17, RZ, PT ;  /* 0x000000ff1100720b */ /* 0x001fe20003f6d000 */
[----:B------:R-:W-:-:S02]  /*8880*/  @P6 FADD R0, R0, R19 ;  /* 0x0000001300006221 */ /* 0x000fc40000000000 */
        /* <DEDUP_REMOVED lines=9> */
[----:B-1----:R-:W-:Y:S01]  /*8920*/  FSETP.NEU.AND P6, PT, R25, RZ, PT ;  /* 0x000000ff1900720b */ /* 0x002fe20003fcd000 */
[----:B------:R-:W-:Y:S01]  /*8930*/  @P2 FADD R0, R0, R11 ;  /* 0x0000000b00002221 */ /* 0x000fe20000000000 */
[----:B------:R-:W-:Y:S01]  /*8940*/  IADD3 R10, PT, PT, R6, 0x1, RZ ;  /* 0x00000001060a7810 */ /* 0x000fe20007ffe0ff */
[----:B------:R-:W-:Y:S01]  /*8950*/  @!P1 IMAD.MOV R10, RZ, RZ, R6 ;  /* 0x000000ffff0a9224 */ /* 0x000fe200078e0206 */
[----:B------:R-:W1:Y:S01]  /*8960*/  LDS R13, [R2+0xc8] ;  /* 0x0000c800020d7984 */ /* 0x000e620000000800 */
[----:B------:R-:W-:-:S03]  /*8970*/  @P3 FADD R0, R0, R17 ;  /* 0x0000001100003221 */ /* 0x000fc60000000000 */
[C---:B------:R-:W-:Y:S01]  /*8980*/  IADD3 R6, PT, PT, R10.reuse, 0x1, RZ ;  /* 0x000000010a067810 */ /* 0x040fe20007ffe0ff */
[----:B------:R-:W1:Y:S01]  /*8990*/  LDS R11, [R2+0x108] ;  /* 0x00010800020b7984 */ /* 0x000e620000000800 */
[----:B------:R-:W-:Y:S02]  /*89a0*/  @!P2 IADD3 R6, PT, PT, R10, RZ, RZ ;  /* 0x000000ff0a06a210 */ /* 0x000fe40007ffe0ff */
[----:B--2---:R-:W-:Y:S01]  /*89b0*/  FSETP.NEU.AND P0, PT, R29, RZ, PT ;  /* 0x000000ff1d00720b */ /* 0x004fe20003f0d000 */
[----:B------:R-:W2:Y:S01]  /*89c0*/  LDS R17, [R2+0x10c] ;  /* 0x00010c0002117984 */ /* 0x000ea20000000800 */
[----:B---3--:R-:W-:Y:S01]  /*89d0*/  FSETP.NEU.AND P1, PT, R27, RZ, PT ;  /* 0x000000ff1b00720b */ /* 0x008fe20003f2d000 */
[C---:B------:R-:W-:Y:S01]  /*89e0*/  VIADD R10, R6.reuse, 0x1 ;  /* 0x00000001060a7836 */ /* 0x040fe20000000000 */
[----:B----4-:R-:W-:Y:S02]  /*89f0*/  FSETP.NEU.AND P4, PT, R3, RZ, PT ;  /* 0x000000ff0300720b */ /* 0x010fe40003f8d000 */
[----:B------:R-:W-:-:S02]  /*8a00*/  @!P3 IADD3 R10, PT, PT, R6, RZ, RZ ;  /* 0x000000ff060ab210 */ /* 0x000fc40007ffe0ff */
[----:B-----5:R-:W-:Y:S02]  /*8a10*/  FSETP.NEU.AND P2, PT, R23, RZ, PT ;  /* 0x000000ff1700720b */ /* 0x020fe40003f4d000 */
[----:B------:R-:W-:Y:S02]  /*8a20*/  IADD3 R6, PT, PT, R10, 0x1, RZ ;  /* 0x000000010a067810 */ /* 0x000fe40007ffe0ff */
[----:B------:R-:W-:Y:S02]  /*8a30*/  FSETP.NEU.AND P3, PT, R21, RZ, PT ;  /* 0x000000ff1500720b */ /* 0x000fe40003f6d000 */
[----:B0-----:R-:W-:-:S03]  /*8a40*/  FSETP.NEU.AND P5, PT, R7, RZ, PT ;  /* 0x000000ff0700720b */ /* 0x001fc60003fad000 */
[----:B------:R-:W-:Y:S02]  /*8a50*/  @!P4 IMAD.MOV R6, RZ, RZ, R10 ;  /* 0x000000ffff06c224 */ /* 0x000fe400078e020a */
[----:B------:R-:W-:Y:S02]  /*8a60*/  @P4 FADD R0, R0, R3 ;  /* 0x0000000300004221 */ /* 0x000fe40000000000 */
[----:B------:R-:W0:Y:S01]  /*8a70*/  LDS R3, [R2+0x110] ;  /* 0x0001100002037984 */ /* 0x000e220000000800 */
[----:B------:R-:W-:Y:S02]  /*8a80*/  FSETP.NEU.AND P4, PT, R19, RZ, PT ;  /* 0x000000ff1300720b */ /* 0x000fe40003f8d000 */
[----:B------:R-:W-:-:S03]  /*8a90*/  IADD3 R10, PT, PT, R6, 0x1, RZ ;  /* 0x00000001060a7810 */ /* 0x000fc60007ffe0ff */
[----:B------:R-:W-:Y:S01]  /*8aa0*/  @!P5 IADD3 R10, PT, PT, R6, RZ, RZ ;  /* 0x000000ff060ad210 */ /* 0x000fe20007ffe0ff */
[----:B------:R-:W-:Y:S01]  /*8ab0*/  @P5 FADD R0, R0, R7 ;  /* 0x0000000700005221 */ /* 0x000fe20000000000 */
[----:B------:R-:W-:Y:S01]  /*8ac0*/  FSETP.NEU.AND P5, PT, R15, RZ, PT ;  /* 0x000000ff0f00720b */ /* 0x000fe20003fad000 */
[----:B------:R-:W3:Y:S02]  /*8ad0*/  LDS R7, [R2+0x114] ;  /* 0x0001140002077984 */ /* 0x000ee40000000800 */
        /* <DEDUP_REMOVED lines=8> */
[----:B------:R-:W-:Y:S01]  /*8b60*/  FSETP.NEU.AND P0, PT, R11, RZ, PT ;  /* 0x000000ff0b00720b */ /* 0x000fe20003f0d000 */
[----:B------:R-:W4:Y:S01]  /*8b70*/  LDS R29, [R2+0x11c] ;  /* 0x00011c00021d7984 */ /* 0x000f220000000800 */
[----:B------:R-:W-:Y:S01]  /*8b80*/  IADD3 R6, PT, PT, R10, 0x1, RZ ;  /* 0x000000010a067810 */ /* 0x000fe20007ffe0ff */
[----:B------:R-:W-:Y:S01]  /*8b90*/  @P1 FADD R0, R0, R27 ;  /* 0x0000001b00001221 */ /* 0x000fe20000000000 */
[----:B------:R-:W-:Y:S01]  /*8ba0*/  @!P1 IADD3 R6, PT, PT, R10, RZ, RZ ;  /* 0x000000ff0a069210 */ /* 0x000fe20007ffe0ff */
[----:B------:R-:W5:Y:S01]  /*8bb0*/  LDS R27, [R2+0x120] ;  /* 0x00012000021b7984 */ /* 0x000f620000000800 */
[----:B--2---:R-:W-:Y:S01]  /*8bc0*/  FSETP.NEU.AND P1, PT, R17, RZ, PT ;  /* 0x000000ff1100720b */ /* 0x004fe20003f2d000 */
[----:B------:R-:W-:Y:S02]  /*8bd0*/  @P2 FADD R0, R0, R23 ;  /* 0x0000001700002221 */ /* 0x000fe40000000000 */
[C---:B------:R-:W-:Y:S01]  /*8be0*/  VIADD R10, R6.reuse, 0x1 ;  /* 0x00000001060a7836 */ /* 0x040fe20000000000 */
[----:B------:R-:W-:Y:S01]  /*8bf0*/  @!P2 IADD3 R10, PT, PT, R6, RZ, RZ ;  /* 0x000000ff060aa210 */ /* 0x000fe20007ffe0ff */
[----:B------:R-:W2:Y:S01]  /*8c00*/  LDS R23, [R2+0x160] ;  /* 0x0001600002177984 */ /* 0x000ea20000000800 */
[----:B------:R-:W-:-:S02]  /*8c10*/  @P3 FADD R0, R0, R21 ;  /* 0x0000001500003221 */ /* 0x000fc40000000000 */
[----:B------:R-:W-:Y:S01]  /*8c20*/  IADD3 R6, PT, PT, R10, 0x1, RZ ;  /* 0x000000010a067810 */ /* 0x000fe20007ffe0ff */
[----:B------:R-:W-:Y:S01]  /*8c30*/  @!P3 IMAD.MOV R6, RZ, RZ, R10 ;  /* 0x000000ffff06b224 */ /* 0x000fe200078e020a */
[----:B------:R-:W2:Y:S01]  /*8c40*/  LDS R21, [R2+0x164] ;  /* 0x0001640002157984 */ /* 0x000ea20000000800 */
[----:B------:R-:W-:Y:S01]  /*8c50*/  @P4 FADD R0, R0, R19 ;  /* 0x0000001300004221 */ /* 0x000fe20000000000 */
[----:B0-----:R-:W-:Y:S02]  /*8c60*/  FSETP.NEU.AND P2, PT, R3, RZ, PT ;  /* 0x000000ff0300720b */ /* 0x001fe40003f4d000 */
[C---:B------:R-:W-:Y:S01]  /*8c70*/  IADD3 R10, PT, PT, R6.reuse, 0x1, RZ ;  /* 0x00000001060a7810 */ /* 0x040fe20007ffe0ff */
[----:B------:R-:W0:Y:S01]  /*8c80*/  LDS R19, [R2+0x168] ;  /* 0x0001680002137984 */ /* 0x000e220000000800 */
[----:B------:R-:W-:Y:S01]  /*8c90*/  @!P4 IADD3 R10, PT, PT, R6, RZ, RZ ;  /* 0x000000ff060ac210 */ /* 0x000fe20007ffe0ff */
[----:B------:R-:W-:Y:S02]  /*8ca0*/  @P5 FADD R0, R0, R15 ;  /* 0x0000000f00005221 */ /* 0x000fe40000000000 */
[----:B------:R-:W0:Y:S02]  /*8cb0*/  LDS R15, [R2+0x16c] ;  /* 0x00016c00020f7984 */ /* 0x000e240000000800 */
[C---:B------:R-:W-:Y:S01]  /*8cc0*/  VIADD R6, R10.reuse, 0x1 ;  /* 0x000000010a067836 */ /* 0x040fe20000000000 */
[----:B------:R-:W-:Y:S01]  /*8cd0*/  @!P5 IADD3 R6, PT, PT, R10, RZ, RZ ;  /* 0x000000ff0a06d210 */ /* 0x000fe20007ffe0ff */
[----:B------:R-:W-:Y:S01]  /*8ce0*/  @P6 FADD R0, R0, R13 ;  /* 0x0000000d00006221 */ /* 0x000fe20000000000 */
[----:B---3--:R-:W-:Y:S01]  /*8cf0*/  FSETP.NEU.AND P3, PT, R7, RZ, PT ;  /* 0x000000ff0700720b */ /* 0x008fe20003f6d000 */
[----:B------:R-:W3:Y:S01]  /*8d00*/  LDS R13, [R2+0x170] ;  /* 0x00017000020d7984 */ /* 0x000ee20000000800 */
[----:B------:R-:W-:Y:S01]  /*8d10*/  IADD3 R10, PT, PT, R6, 0x1, RZ ;  /* 0x00000001060a7810 */ /* 0x000fe20007ffe0ff */
[----:B------:R-:W-:-:S02]  /*8d20*/  @!P6 IMAD.MOV R10, RZ, RZ, R6 ;  /* 0x000000ffff0ae224 */ /* 0x000fc400078e0206 */
[----:B------:R-:W-:Y:S01]  /*8d30*/  @P0 FADD R0, R0, R11 ;  /* 0x0000000b00000221 */ /* 0x000fe20000000000 */
[----:B-1----:R-:W-:Y:S01]  /*8d40*/  FSETP.NEU.AND P4, PT, R25, RZ, PT ;  /* 0x000000ff1900720b */ /* 0x002fe20003f8d000 */
[----:B------:R-:W1:Y:S01]  /*8d50*/  LDS R11, [R2+0x174] ;  /* 0x00017400020b7984 */ /* 0x000e620000000800 */
[----:B------:R-:W-:Y:S01]  /*8d60*/  IADD3 R6, PT, PT, R10, 0x1, RZ ;  /* 0x000000010a067810 */ /* 0x000fe20007ffe0ff */
[----:B------:R-:W-:Y:S01]  /*8d70*/  @P1 FADD R0, R0, R17 ;  /* 0x0000001100001221 */ /* 0x000fe20000000000 */
[----:B------:R-:W-:Y:S01]  /*8d80*/  @!P0 IADD3 R6, PT, PT, R10, RZ, RZ ;  /* 0x000000ff0a068210 */ /* 0x000fe20007ffe0ff */
[----:B------:R-:W1:Y:S01]  /*8d90*/  LDS R17, [R2+0x178] ;  /* 0x0001780002117984 */ /* 0x000e620000000800 */
[----:B----4-:R-:W-:Y:S01]  /*8da0*/  FSETP.NEU.AND P5, PT, R29, RZ, PT ;  /* 0x000000ff1d00720b */ /* 0x010fe20003fad000 */
[----:B------:R-:W-:Y:S02]  /*8db0*/  @P2 FADD R0, R0, R3 ;  /* 0x0000000300002221 */ /* 0x000fe40000000000 */
[C---:B------:R-:W-:Y:S01]  /*8dc0*/  VIADD R10, R6.reuse, 0x1 ;  /* 0x00000001060a7836 */ /* 0x040fe20000000000 */
[----:B------:R-:W-:Y:S01]  /*8dd0*/  @!P1 IADD3 R10, PT, PT, R6, RZ, RZ ;  /* 0x000000ff060a9210 */ /* 0x000fe20007ffe0ff */
[----:B------:R-:W4:Y:S01]  /*8de0*/  LDS R3, [R2+0x1b8] ;  /* 0x0001b80002037984 */ /* 0x000f220000000800 */
[----:B-----5:R-:W-:Y:S01]  /*8df0*/  FSETP.NEU.AND P6, PT, R27, RZ, PT ;  /* 0x000000ff1b00720b */ /* 0x020fe20003fcd000 */
[----:B------:R-:W-:Y:S01]  /*8e00*/  @P3 FADD R0, R0, R7 ;  /* 0x0000000700003221 */ /* 0x000fe20000000000 */
[----:B------:R-:W-:Y:S01]  /*8e10*/  IADD3 R6, PT, PT, R10, 0x1, RZ ;  /* 0x000000010a067810 */ /* 0x000fe20007ffe0ff */
[----:B------:R-:W-:Y:S01]  /*8e20*/  @!P2 IMAD.MOV R6, RZ, RZ, R10 ;  /* 0x000000ffff06a224 */ /* 0x000fe200078e020a */
[----:B--2---:R-:W-:Y:S01]  /*8e30*/  FSETP.NEU.AND P0, PT, R23, RZ, PT ;  /* 0x000000ff1700720b */ /* 0x004fe20003f0d000 */
[----:B------:R-:W2:Y:S01]  /*8e40*/  LDS R7, [R2+0x1bc] ;  /* 0x0001bc0002077984 */ /* 0x000ea20000000800 */
[----:B------:R-:W-:-:S02]  /*8e50*/  @P4 FADD R0, R0, R25 ;  /* 0x0000001900004221 */ /* 0x000fc40000000000 */
[C---:B------:R-:W-:Y:S01]  /*8e60*/  IADD3 R10, PT, PT, R6.reuse, 0x1, RZ ;  /* 0x00000001060a7810 */ /* 0x040fe20007ffe0ff */
[----:B------:R-:W5:Y:S01]  /*8e70*/  LDS R25, [R2+0x1c0] ;  /* 0x0001c00002197984 */ /* 0x000f620000000800 */
[----:B------:R-:W-:Y:S01]  /*8e80*/  @!P3 IADD3 R10, PT, PT, R6, RZ, RZ ;  /* 0x000000ff060ab210 */ /* 0x000fe20007ffe0ff */
[----:B------:R-:W-:Y:S01]  /*8e90*/  @P5 FADD R0, R0, R29 ;  /* 0x0000001d00005221 */ /* 0x000fe20000000000 */
[----:B------:R-:W-:Y:S01]  /*8ea0*/  FSETP.NEU.AND P1, PT, R21, RZ, PT ;  /* 0x000000ff1500720b */ /* 0x000fe20003f2d000 */
[----:B------:R-:W5:Y:S01]  /*8eb0*/  LDS R29, [R2+0x1c4] ;  /* 0x0001c400021d7984 */ /* 0x000f620000000800 */
[----:B0-----:R-:W-:Y:S01]  /*8ec0*/  FSETP.NEU.AND P2, PT, R19, RZ, PT ;  /* 0x000000ff1300720b */ /* 0x001fe20003f4d000 */
[C---:B------:R-:W-:Y:S01]  /*8ed0*/  VIADD R6, R10.reuse, 0x1 ;  /* 0x000000010a067836 */ /* 0x040fe20000000000 */
[----:B------:R-:W-:Y:S01]  /*8ee0*/  @!P4 IADD3 R6, PT, PT, R10, RZ, RZ ;  /* 0x000000ff0a06c210 */ /* 0x000fe20007ffe0ff */
[----:B------:R-:W-:Y:S01]  /*8ef0*/  @P6 FADD R0, R0, R27 ;  /* 0x0000001b00006221 */ /* 0x000fe20000000000 */
[----:B------:R-:W-:Y:S01]  /*8f00*/  FSETP.NEU.AND P3, PT, R15, RZ, PT ;  /* 0x000000ff0f00720b */ /* 0x000fe20003f6d000 */
[----:B------:R-:W0:Y:S01]  /*8f10*/  LDS R27, [R2+0x1c8] ;  /* 0x0001c800021b7984 */ /* 0x000e220000000800 */
[----:B------:R-:W-:Y:S01]  /*8f20*/  IADD3 R10, PT, PT, R6, 0x1, RZ ;  /* 0x00000001060a7810 */ /* 0x000fe20007ffe0ff */
[----:B------:R-:W-:-:S02]  /*8f30*/  @!P5 IMAD.MOV R10, RZ, RZ, R6 ;  /* 0x000000ffff0ad224 */ /* 0x000fc400078e0206 */
[----:B------:R-:W-:Y:S01]  /*8f40*/  @P0 FADD R0, R0, R23 ;  /* 0x0000001700000221 */ /* 0x000fe20000000000 */
[----:B---3--:R-:W-:Y:S01]  /*8f50*/  FSETP.NEU.AND P4, PT, R13, RZ, PT ;  /* 0x000000ff0d00720b */ /* 0x008fe20003f8d000 */
[----:B------:R-:W3:Y:S01]  /*8f60*/  LDS R23, [R2+0x1cc] ;  /* 0x0001cc0002177984 */ /* 0x000ee20000000800 */
[----:B------:R-:W-:Y:S01]  /*8f70*/  IADD3 R6, PT, PT, R10, 0x1, RZ ;  /* 0x000000010a067810 */ /* 0x000fe20007ffe0ff */
[----:B------:R-:W-:Y:S01]  /*8f80*/  @P1 FADD R0, R0, R21 ;  /* 0x0000001500001221 */ /* 0x000fe20000000000 */
[----:B------:R-:W-:Y:S01]  /*8f90*/  @!P6 IADD3 R6, PT, PT, R10, RZ, RZ ;  /* 0x000000ff0a06e210 */ /* 0x000fe20007ffe0ff */
[----:B------:R-:W3:Y:S01]  /*8fa0*/  LDS R21, [R2+0x1d0] ;  /* 0x0001d00002157984 */ /* 0x000ee20000000800 */
[----:B-1----:R-:W-:Y:S01]  /*8fb0*/  FSETP.NEU.AND P5, PT, R11, RZ, PT ;  /* 0x000000ff0b00720b */ /* 0x002fe20003fad000 */
[----:B------:R-:W-:Y:S02]  /*8fc0*/  @P2 FADD R0, R0, R19 ;  /* 0x0000001300002221 */ /* 0x000fe40000000000 */
[C---:B------:R-:W-:Y:S01]  /*8fd0*/  VIADD R10, R6.reuse, 0x1 ;  /* 0x00000001060a7836 */ /* 0x040fe20000000000 */
[----:B------:R-:W-:Y:S01]  /*8fe0*/  @!P0 IADD3 R10, PT, PT, R6, RZ, RZ ;  /* 0x000000ff060a8210 */ /* 0x000fe20007ffe0ff */
[----:B------:R-:W1:Y:S01]  /*8ff0*/  LDS R19, [R2+0x210] ;  /* 0x0002100002137984 */ /* 0x000e620000000800 */
[----:B------:R-:W-:Y:S01]  /*9000*/  FSETP.NEU.AND P6, PT, R17, RZ, PT ;  /* 0x000000ff1100720b */ /* 0x000fe20003fcd000 */
[----:B------:R-:W-:Y:S01]  /*9010*/  @P3 FADD R0, R0, R15 ;  /* 0x0000000f00003221 */ /* 0x000fe20000000000 */
[----:B------:R-:W-:Y:S01]  /*9020*/  IADD3 R6, PT, PT, R10, 0x1, RZ ;  /* 0x000000010a067810 */ /* 0x000fe20007ffe0ff */
[----:B------:R-:W-:Y:S01]  /*9030*/  @!P1 IMAD.MOV R6, RZ, RZ, R10 ;  /* 0x000000ffff069224 */ /* 0x000fe200078e020a */
[----:B----4-:R-:W-:Y:S01]  /*9040*/  FSETP.NEU.AND P0, PT, R3, RZ, PT ;  /* 0x000000ff0300720b */ /* 0x010fe20003f0d000 */
[----:B------:R-:W4:Y:S01]  /*9050*/  LDS R15, [R2+0x214] ;  /* 0x00021400020f7984 */ /* 0x000f220000000800 */
[----:B------:R-:W-:-:S02]  /*9060*/  @P4 FADD R0, R0, R13 ;  /* 0x0000000d00004221 */ /* 0x000fc40000000000 */
[C---:B------:R-:W-:Y:S01]  /*9070*/  IADD3 R10, PT, PT, R6.reuse, 0x1, RZ ;  /* 0x00000001060a7810 */ /* 0x040fe20007ffe0ff */
[----:B------:R-:W4:Y:S01]  /*9080*/  LDS R13, [R2+0x218] ;  /* 0x00021800020d7984 */ /* 0x000f220000000800 */
[----:B------:R-:W-:Y:S01]  /*9090*/  @!P2 IADD3 R10, PT, PT, R6, RZ, RZ ;  /* 0x000000ff060aa210 */ /* 0x000fe20007ffe0ff */
[----:B------:R-:W-:Y:S01]  /*90a0*/  @P5 FADD R0, R0, R11 ;  /* 0x0000000b00005221 */ /* 0x000fe20000000000 */
[----:B--2---:R-:W-:Y:S01]  /*90b0*/  FSETP.NEU.AND P1, PT, R7, RZ, PT ;  /* 0x000000ff0700720b */ /* 0x004fe20003f2d000 */
[----:B------:R-:W2:Y:S01]  /*90c0*/  LDS R11, [R2+0x21c] ;  /* 0x00021c00020b7984 */ /* 0x000ea20000000800 */
[----:B-----5:R-:W-:Y:S01]  /*90d0*/  FSETP.NEU.AND P2, PT, R25, RZ, PT ;  /* 0x000000ff1900720b */ /* 0x020fe20003f4d000 */
[C---:B------:R-:W-:Y:S01]  /*90e0*/  VIADD R6, R10.reuse, 0x1 ;  /* 0x000000010a067836 */ /* 0x040fe20000000000 */
[----:B------:R-:W-:Y:S01]  /*90f0*/  @!P3 IADD3 R6, PT, PT, R10, RZ, RZ ;  /* 0x000000ff0a06b210 */ /* 0x000fe20007ffe0ff */
[----:B------:R-:W-:Y:S01]  /*9100*/  @P6 FADD R0, R0, R17 ;  /* 0x0000001100006221 */ /* 0x000fe20000000000 */
[----:B------:R-:W-:Y:S01]  /*9110*/  FSETP.NEU.AND P3, PT, R29, RZ, PT ;  /* 0x000000ff1d00720b */ /* 0x000fe20003f6d000 */
[----:B------:R-:W5:Y:S01]  /*9120*/  LDS R17, [R2+0x220] ;  /* 0x0002200002117984 */ /* 0x000f620000000800 */
[----:B------:R-:W-:Y:S01]  /*9130*/  IADD3 R10, PT, PT, R6, 0x1, RZ ;  /* 0x00000001060a7810 */ /* 0x000fe20007ffe0ff */
[----:B------:R-:W-:-:S02]  /*9140*/  @!P4 IMAD.MOV R10, RZ, RZ, R6 ;  /* 0x000000ffff0ac224 */ /* 0x000fc400078e0206 */
[----:B------:R-:W-:Y:S01]  /*9150*/  @P0 FADD R0, R0, R3 ;  /* 0x0000000300000221 */ /* 0x000fe20000000000 */
[----:B0-----:R-:W-:Y:S01]  /*9160*/  FSETP.NEU.AND P4, PT, R27, RZ, PT ;  /* 0x000000ff1b00720b */ /* 0x001fe20003f8d000 */
[----:B------:R-:W0:Y:S01]  /*9170*/  LDS R3, [R2+0x224] ;  /* 0x0002240002037984 */ /* 0x000e220000000800 */
[----:B------:R-:W-:Y:S01]  /*9180*/  IADD3 R6, PT, PT, R10, 0x1, RZ ;  /* 0x000000010a067810 */ /* 0x000fe20007ffe0ff */
[----:B------:R-:W-:Y:S01]  /*9190*/  @P1 FADD R0, R0, R7 ;  /* 0x0000000700001221 */ /* 0x000fe20000000000 */
[----:B------:R-:W-:Y:S02]  /*91a0*/  @!P5 IADD3 R6, PT, PT, R10, RZ, RZ ;  /* 0x000000ff0a06d210 */ /* 0x000fe40007ffe0ff */
[----:B---3--:R-:W-:Y:S01]  /*91b0*/  FSETP.NEU.AND P5, PT, R23, RZ, PT ;  /* 0x000000ff1700720b */ /* 0x008fe20003fad000 */
[----:B------:R-:W-:Y:S02]  /*91c0*/  @P2 FADD R0, R0, R25 ;  /* 0x0000001900002221 */ /* 0x000fe40000000000 */
[C---:B------:R-:W-:Y:S01]  /*91d0*/  VIADD R10, R6.reuse, 0x1 ;  /* 0x00000001060a7836 */ /* 0x040fe20000000000 */
[----:B------:R-:W-:Y:S01]  /*91e0*/  @!P6 IADD3 R10, PT, PT, R6, RZ, RZ ;  /* 0x000000ff060ae210 */ /* 0x000fe20007ffe0ff */
[----:B------:R-:W-:Y:S01]  /*91f0*/  @P3 FADD R0, R0, R29 ;  /* 0x0000001d00003221 */ /* 0x000fe20000000000 */
[----:B------:R-:W-:-:S02]  /*9200*/  FSETP.NEU.AND P6, PT, R21, RZ, PT ;  /* 0x000000ff1500720b */ /* 0x000fc40003fcd000 */
[----:B------:R-:W-:Y:S01]  /*9210*/  IADD3 R6, PT, PT, R10, 0x1, RZ ;  /* 0x000000010a067810 */ /* 0x000fe20007ffe0ff */
[----:B------:R-:W-:Y:S01]  /*9220*/  @!P0 IMAD.MOV R6, RZ, RZ, R10 ;  /* 0x000000ffff068224 */ /* 0x000fe200078e020a */
[----:B-1----:R-:W-:Y:S01]  /*9230*/  FSETP.NEU.AND P0, PT, R19, RZ, PT ;  /* 0x000000ff1300720b */ /* 0x002fe20003f0d000 */
[----:B------:R-:W-:-:S03]  /*9240*/  @P4 FADD R0, R0, R27 ;  /* 0x0000001b00004221 */ /* 0x000fc60000000000 */
[----:B------:R-:W-:Y:S01]  /*9250*/  IADD3 R10, PT, PT, R6, 0x1, RZ ;  /* 0x00000001060a7810 */ /* 0x000fe20007ffe0ff */
[----:B------:R-:W-:Y:S01]  /*9260*/  @P5 FADD R0, R0, R23 ;  /* 0x0000001700005221 */ /* 0x000fe20000000000 */
[----:B------:R-:W-:Y:S02]  /*9270*/  @!P1 IADD3 R10, PT, PT, R6, RZ, RZ ;  /* 0x000000ff060a9210 */ /* 0x000fe40007ffe0ff */
[----:B----4-:R-:W-:Y:S01]  /*9280*/  FSETP.NEU.AND P1, PT, R15, RZ, PT ;  /* 0x000000ff0f00720b */ /* 0x010fe20003f2d000 */
[----:B------:R-:W-:Y:S02]  /*9290*/  @P6 FADD R0, R0, R21 ;  /* 0x0000001500006221 */ /* 0x000fe40000000000 */
[C---:B------:R-:W-:Y:S01]  /*92a0*/  VIADD R6, R10.reuse, 0x1 ;  /* 0x000000010a067836 */ /* 0x040fe20000000000 */
[----:B------:R-:W-:Y:S01]  /*92b0*/  @!P2 IADD3 R6, PT, PT, R10, RZ, RZ ;  /* 0x000000ff0a06a210 */ /* 0x000fe20007ffe0ff */
[----:B------:R-:W-:Y:S01]  /*92c0*/  @P0 FADD R0, R0, R19 ;  /* 0x0000001300000221 */ /* 0x000fe20000000000 */
[----:B------:R-:W-:-:S02]  /*92d0*/  FSETP.NEU.AND P2, PT, R13, RZ, PT ;  /* 0x000000ff0d00720b */ /* 0x000fc40003f4d000 */
[----:B------:R-:W-:Y:S01]  /*92e0*/  IADD3 R10, PT, PT, R6, 0x1, RZ ;  /* 0x00000001060a7810 */ /* 0x000fe20007ffe0ff */
[----:B------:R-:W-:Y:S01]  /*92f0*/  @!P3 IMAD.MOV R10, RZ, RZ, R6 ;  /* 0x000000ffff0ab224 */ /* 0x000fe200078e0206 */
[----:B--2---:R-:W-:-:S03]  /*9300*/  FSETP.NEU.AND P3, PT, R11, RZ, PT ;  /* 0x000000ff0b00720b */ /* 0x004fc60003f6d000 */
[----:B------:R-:W-:Y:S01]  /*9310*/  @P1 FADD R0, R0, R15 ;  /* 0x0000000f00001221 */ /* 0x000fe20000000000 */
[C---:B------:R-:W-:Y:S02]  /*9320*/  IADD3 R6, PT, PT, R10.reuse, 0x1, RZ ;  /* 0x000000010a067810 */ /* 0x040fe40007ffe0ff */
[----:B------:R-:W-:Y:S02]  /*9330*/  @!P4 IADD3 R6, PT, PT, R10, RZ, RZ ;  /* 0x000000ff0a06c210 */ /* 0x000fe40007ffe0ff */
[----:B-----5:R-:W-:Y:S01]  /*9340*/  FSETP.NEU.AND P4, PT, R17, RZ, PT ;  /* 0x000000ff1100720b */ /* 0x020fe20003f8d000 */
[----:B------:R-:W-:Y:S02]  /*9350*/  @P2 FADD R0, R0, R13 ;  /* 0x0000000d00002221 */ /* 0x000fe40000000000 */
[C---:B------:R-:W-:Y:S01]  /*9360*/  VIADD R10, R6.reuse, 0x1 ;  /* 0x00000001060a7836 */ /* 0x040fe20000000000 */
[----:B------:R-:W-:Y:S01]  /*9370*/  @!P5 IADD3 R10, PT, PT, R6, RZ, RZ ;  /* 0x000000ff060ad210 */ /* 0x000fe20007ffe0ff */
[----:B------:R-:W-:Y:S01]  /*9380*/  @P3 FADD R0, R0, R11 ;  /* 0x0000000b00003221 */ /* 0x000fe20000000000 */
[----:B0-----:R-:W-:-:S02]  /*9390*/  FSETP.NEU.AND P5, PT, R3, RZ, PT ;  /* 0x000000ff0300720b */ /* 0x001fc40003fad000 */
[----:B------:R-:W-:Y:S01]  /*93a0*/  IADD3 R6, PT, PT, R10, 0x1, RZ ;  /* 0x000000010a067810 */ /* 0x000fe20007ffe0ff */
[----:B------:R-:W-:Y:S02]  /*93b0*/  @!P6 IMAD.MOV R6, RZ, RZ, R10 ;  /* 0x000000ffff06e224 */ /* 0x000fe400078e020a */
[----:B------:R0:W1:Y:S02]  /*93c0*/  LDS R10, [R2+0x228] ;  /* 0x00022800020a7984 */ /* 0x0000640000000800 */
[----:B------:R-:W-:Y:S01]  /*93d0*/  @P4 FADD R0, R0, R17 ;  /* 0x0000001100004221 */ /* 0x000fe20000000000 */
[C---:B------:R-:W-:Y:S02]  /*93e0*/  IADD3 R7, PT, PT, R6.reuse, 0x1, RZ ;  /* 0x0000000106077810 */ /* 0x040fe40007ffe0ff */
[----:B------:R-:W-:-:S03]  /*93f0*/  @!P0 IADD3 R7, PT, PT, R6, RZ, RZ ;  /* 0x000000ff06078210 */ /* 0x000fc60007ffe0ff */
[----:B------:R-:W-:Y:S02]  /*9400*/  @P5 FADD R0, R0, R3 ;  /* 0x0000000300005221 */ /* 0x000fe40000000000 */
[C---:B------:R-:W-:Y:S01]  /*9410*/  VIADD R6, R7.reuse, 0x1 ;  /* 0x0000000107067836 */ /* 0x040fe20000000000 */
[----:B------:R-:W-:-:S04]  /*9420*/  @!P1 IADD3 R6, PT, PT, R7, RZ, RZ ;  /* 0x000000ff07069210 */ /* 0x000fc80007ffe0ff */
[----:B------:R-:W-:Y:S01]  /*9430*/  IADD3 R7, PT, PT, R6, 0x1, RZ ;  /* 0x0000000106077810 */ /* 0x000fe20007ffe0ff */
[----:B------:R-:W-:-:S05]  /*9440*/  @!P2 IMAD.MOV R7, RZ, RZ, R6 ;  /* 0x000000ffff07a224 */ /* 0x000fca00078e0206 */
[C---:B0-----:R-:W-:Y:S02]  /*9450*/  IADD3 R2, PT, PT, R7.reuse, 0x1, RZ ;  /* 0x0000000107027810 */ /* 0x041fe40007ffe0ff */
[----:B------:R-:W-:-:S05]  /*9460*/  @!P3 IADD3 R2, PT, PT, R7, RZ, RZ ;  /* 0x000000ff0702b210 */ /* 0x000fca0007ffe0ff */
[C---:B------:R-:W-:Y:S01]  /*9470*/  VIADD R6, R2.reuse, 0x1 ;  /* 0x0000000102067836 */ /* 0x040fe20000000000 */
[----:B------:R-:W-:-:S04]  /*9480*/  @!P4 IADD3 R6, PT, PT, R2, RZ, RZ ;  /* 0x000000ff0206c210 */ /* 0x000fc80007ffe0ff */
[----:B------:R-:W-:Y:S01]  /*9490*/  IADD3 R7, PT, PT, R6, 0x1, RZ ;  /* 0x0000000106077810 */ /* 0x000fe20007ffe0ff */
[----:B------:R-:W-:-:S05]  /*94a0*/  @!P5 IMAD.MOV R7, RZ, RZ, R6 ;  /* 0x000000ffff07d224 */ /* 0x000fca00078e0206 */
[----:B------:R-:W-:Y:S02]  /*94b0*/  IADD3 R2, PT, PT, R7, 0x1, RZ ;  /* 0x0000000107027810 */ /* 0x000fe40007ffe0ff */
        /* <DEDUP_REMOVED lines=17> */
.L_x_57:
[----:B------:R-:W-:Y:S05]  /*95d0*/  BSYNC.RECONVERGENT B2 ;  /* 0x0000000000027941 */ /* 0x000fea0003800200 */
.L_x_56:
        /* <DEDUP_REMOVED lines=16> */
[C---:B-1----:R-:W-:Y:S01]  /*96e0*/  FSETP.NEU.AND P0, PT, R0.reuse, RZ, PT ;  /* 0x000000ff0000720b */ /* 0x042fe20003f0d000 */
[----:B------:R-:W-:Y:S01]  /*96f0*/  FADD R0, R0, -R7 ;  /* 0x8000000700007221 */ /* 0x000fe20000000000 */
[----:B------:R-:W-:Y:S01]  /*9700*/  SEL R2, RZ, 0x1, !P1 ;  /* 0x00000001ff027807 */ /* 0x000fe20004800000 */
[----:B------:R-:W1:Y:S01]  /*9710*/  LDS R8, [R6+0x68] ;  /* 0x0000680006087984 */ /* 0x000e620000000800 */
[----:B--2---:R-:W-:Y:S02]  /*9720*/  FSETP.NEU.AND P2, PT, R26, RZ, PT ;  /* 0x000000ff1a00720b */ /* 0x004fe40003f4d000 */
[----:B---3--:R-:W-:-:S03]  /*9730*/  FSETP.NEU.AND P3, PT, R28, RZ, PT ;  /* 0x000000ff1c00720b */ /* 0x008fc60003f6d000 */
[----:B------:R-:W-:Y:S02]  /*9740*/  @!P1 IADD3 R3, PT, PT, RZ, 0x1, RZ ;  /* 0x00000001ff039810 */ /* 0x000fe40007ffe0ff */
[----:B----4-:R-:W-:Y:S02]  /*9750*/  FSETP.NEU.AND P4, PT, R24, RZ, PT ;  /* 0x000000ff1800720b */ /* 0x010fe40003f8d000 */
[----:B------:R-:W-:Y:S02]  /*9760*/  @!P0 IADD3 R3, PT, PT, R2, RZ, RZ ;  /* 0x000000ff02038210 */ /* 0x000fe40007ffe0ff */
[----:B-----5:R-:W-:-:S03]  /*9770*/  FSETP.NEU.AND P5, PT, R20, RZ, PT ;  /* 0x000000ff1400720b */ /* 0x020fc60003fad000 */
[C---:B------:R-:W-:Y:S01]  /*9780*/  VIADD R2, R3.reuse, 0x1 ;  /* 0x0000000103027836 */ /* 0x040fe20000000000 */
[----:B------:R-:W-:Y:S02]  /*9790*/  @!P2 IADD3 R2, PT, PT, R3, RZ, RZ ;  /* 0x000000ff0302a210 */ /* 0x000fe40007ffe0ff */
[----:B------:R-:W-:Y:S02]  /*97a0*/  FSETP.NEU.AND P6, PT, R18, RZ, PT ;  /* 0x000000ff1200720b */ /* 0x000fe40003fcd000 */
[----:B------:R-:W-:Y:S01]  /*97b0*/  IADD3 R3, PT, PT, R2, 0x1, RZ ;  /* 0x0000000102037810 */ /* 0x000fe20007ffe0ff */
[----:B------:R-:W-:Y:S02]  /*97c0*/  @!P3 IMAD.MOV R3, RZ, RZ, R2 ;  /* 0x000000ffff03b224 */ /* 0x000fe400078e0202 */
[----:B------:R-:W-:Y:S02]  /*97d0*/  FFMA R2, R0, R0, RZ ;  /* 0x0000000000027223 */ /* 0x000fe400000000ff */
[----:B------:R-:W2:Y:S01]  /*97e0*/  LDS R0, [R6+0x6c] ;  /* 0x00006c0006007984 */ /* 0x000ea20000000800 */
[----:B------:R-:W-:-:S02]  /*97f0*/  IADD3 R9, PT, PT, R3, 0x1, RZ ;  /* 0x0000000103097810 */ /* 0x000fc40007ffe0ff */
[----:B------:R-:W-:Y:S01]  /*9800*/  @!P4 IADD3 R9, PT, PT, R3, RZ, RZ ;  /* 0x000000ff0309c210 */ /* 0x000fe20007ffe0ff */
[--C-:B------:R-:W-:Y:S01]  /*9810*/  FADD R3, R22, -R7.reuse ;  /* 0x8000000716037221 */ /* 0x100fe20000000000 */
[----:B------:R-:W-:Y:S01]  /*9820*/  FSEL R2, R2, RZ, P0 ;  /* 0x000000ff02027208 */ /* 0x000fe20000000000 */
[----:B------:R-:W3:Y:S01]  /*9830*/  LDS R22, [R6+0x70] ;  /* 0x0000700006167984 */ /* 0x000ee20000000800 */
[----:B------:R-:W-:Y:S01]  /*9840*/  FSETP.NEU.AND P0, PT, R16, RZ, PT ;  /* 0x000000ff1000720b */ /* 0x000fe20003f0d000 */
[C---:B------:R-:W-:Y:S01]  /*9850*/  VIADD R11, R9.reuse, 0x1 ;  /* 0x00000001090b7836 */ /* 0x040fe20000000000 */
[----:B------:R-:W-:Y:S01]  /*9860*/  @!P5 IADD3 R11, PT, PT, R9, RZ, RZ ;  /* 0x000000ff090bd210 */ /* 0x000fe20007ffe0ff */
[----:B------:R-:W-:Y:S01]  /*9870*/  @P1 FFMA R2, R3, R3, R2 ;  /* 0x0000000303021223 */ /* 0x000fe20000000002 */
[--C-:B------:R-:W-:Y:S01]  /*9880*/  FADD R3, R26, -R7.reuse ;  /* 0x800000071a037221 */ /* 0x100fe20000000000 */
[----:B------:R-:W-:Y:S01]  /*9890*/  FSETP.NEU.AND P1, PT, R12, RZ, PT ;  /* 0x000000ff0c00720b */ /* 0x000fe20003f2d000 */
[----:B------:R-:W4:Y:S01]  /*98a0*/  LDS R26, [R6+0xb0] ;  /* 0x0000b000061a7984 */ /* 0x000f220000000800 */
[----:B------:R-:W-:Y:S01]  /*98b0*/  IADD3 R9, PT, PT, R11, 0x1, RZ ;  /* 0x000000010b097810 */ /* 0x000fe20007ffe0ff */
[----:B------:R-:W-:Y:S01]  /*98c0*/  @P2 FFMA R2, R3, R3, R2 ;  /* 0x0000000303022223 */ /* 0x000fe20000000002 */
[----:B------:R-:W-:Y:S01]  /*98d0*/  FADD R3, R28, -R7 ;  /* 0x800000071c037221 */ /* 0x000fe20000000000 */
[----:B------:R-:W-:Y:S01]  /*98e0*/  @!P6 IMAD.MOV R9, RZ, RZ, R11 ;  /* 0x000000ffff09e224 */ /* 0x000fe200078e020b */
[----:B------:R-:W5:Y:S01]  /*98f0*/  LDS R28, [R6+0xb4] ;  /* 0x0000b400061c7984 */ /* 0x000f620000000800 */
[----:B------:R-:W-:Y:S01]  /*9900*/  FSETP.NEU.AND P2, PT, R14, RZ, PT ;  /* 0x000000ff0e00720b */ /* 0x000fe20003f4d000 */
[----:B------:R-:W-:Y:S01]  /*9910*/  @P3 FFMA R2, R3, R3, R2 ;  /* 0x0000000303023223 */ /* 0x000fe20000000002 */
[--C-:B------:R-:W-:Y:S01]  /*9920*/  FADD R3, R24, -R7.reuse ;  /* 0x8000000718037221 */ /* 0x100fe20000000000 */
[C---:B------:R-:W-:Y:S01]  /*9930*/  IADD3 R11, PT, PT, R9.reuse, 0x1, RZ ;  /* 0x00000001090b7810 */ /* 0x040fe20007ffe0ff */
[----:B------:R-:W5:Y:S01]  /*9940*/  LDS R24, [R6+0xb8] ;  /* 0x0000b80006187984 */ /* 0x000f620000000800 */
[----:B------:R-:W-:Y:S01]  /*9950*/  @!P0 IADD3 R11, PT, PT, R9, RZ, RZ ;  /* 0x000000ff090b8210 */ /* 0x000fe20007ffe0ff */
[----:B------:R-:W-:Y:S01]  /*9960*/  @P4 FFMA R2, R3, R3, R2 ;  /* 0x0000000303024223 */ /* 0x000fe20000000002 */
[--C-:B------:R-:W-:Y:S01]  /*9970*/  FADD R3, R20, -R7.reuse ;  /* 0x8000000714037221 */ /* 0x100fe20000000000 */
[----:B0-----:R-:W-:Y:S01]  /*9980*/  FSETP.NEU.AND P3, PT, R10, RZ, PT ;  /* 0x000000ff0a00720b */ /* 0x001fe20003f6d000 */
[----:B------:R-:W0:Y:S01]  /*9990*/  LDS R20, [R6+0xbc] ;  /* 0x0000bc0006147984 */ /* 0x000e220000000800 */
[C---:B------:R-:W-:Y:S01]  /*99a0*/  VIADD R9, R11.reuse, 0x1 ;  /* 0x000000010b097836 */ /* 0x040fe20000000000 */
[----:B------:R-:W-:Y:S01]  /*99b0*/  @!P1 IADD3 R9, PT, PT, R11, RZ, RZ ;  /* 0x000000ff0b099210 */ /* 0x000fe20007ffe0ff */
[----:B------:R-:W-:Y:S01]  /*99c0*/  @P5 FFMA R2, R3, R3, R2 ;  /* 0x0000000303025223 */ /* 0x000fe20000000002 */
[----:B------:R-:W-:Y:S01]  /*99d0*/  FADD R3, R18, -R7 ;  /* 0x8000000712037221 */ /* 0x000fe20000000000 */
[----:B-1----:R-:W-:Y:S01]  /*99e0*/  FSETP.NEU.AND P4, PT, R8, RZ, PT ;  /* 0x000000ff0800720b */ /* 0x002fe20003f8d000 */
[----:B------:R-:W1:Y:S01]  /*99f0*/  LDS R18, [R6+0xc0] ;  /* 0x0000c00006127984 */ /* 0x000e620000000800 */
[----:B------:R-:W-:Y:S01]  /*9a00*/  IADD3 R11, PT, PT, R9, 0x1, RZ ;  /* 0x00000001090b7810 */ /* 0x000fe20007ffe0ff */
[----:B------:R-:W-:-:S02]  /*9a10*/  @!P2 IMAD.MOV R11, RZ, RZ, R9 ;  /* 0x000000ffff0ba224 */ /* 0x000fc400078e0209 */
[----:B------:R-:W-:Y:S01]  /*9a20*/  @P6 FFMA R2, R3, R3, R2 ;  /* 0x0000000303026223 */ /* 0x000fe20000000002 */
[--C-:B------:R-:W-:Y:S01]  /*9a30*/  FADD R3, R16, -R7.reuse ;  /* 0x8000000710037221 */ /* 0x100fe20000000000 */
[----:B--2---:R-:W-:Y:S01]  /*9a40*/  FSETP.NEU.AND P5, PT, R0, RZ, PT ;  /* 0x000000ff0000720b */ /* 0x004fe20003fad000 */
[----:B------:R-:W2:Y:S01]  /*9a50*/  LDS R16, [R6+0xc4] ;  /* 0x0000c40006107984 */ /* 0x000ea20000000800 */
[----:B------:R-:W-:Y:S01]  /*9a60*/  IADD3 R9, PT, PT, R11, 0x1, RZ ;  /* 0x000000010b097810 */ /* 0x000fe20007ffe0ff */
[----:B------:R-:W-:Y:S01]  /*9a70*/  @P0 FFMA R2, R3, R3, R2 ;  /* 0x0000000303020223 */ /* 0x000fe20000000002 */
[----:B------:R-:W-:Y:S01]  /*9a80*/  @!P3 IADD3 R9, PT, PT, R11, RZ, RZ ;  /* 0x000000ff0b09b210 */ /* 0x000fe20007ffe0ff */
[--C-:B------:R-:W-:Y:S01]  /*9a90*/  FADD R3, R12, -R7.reuse ;  /* 0x800000070c037221 */ /* 0x100fe20000000000 */
[----:B---3--:R-:W-:Y:S01]  /*9aa0*/  FSETP.NEU.AND P6, PT, R22, RZ, PT ;  /* 0x000000ff1600720b */ /* 0x008fe20003fcd000 */
[----:B------:R-:W3:Y:S02]  /*9ab0*/  LDS R12, [R6+0xc8] ;  /* 0x0000c800060c7984 */ /* 0x000ee40000000800 */
[C---:B------:R-:W-:Y:S01]  /*9ac0*/  VIADD R11, R9.reuse, 0x1 ;  /* 0x00000001090b7836 */ /* 0x040fe20000000000 */
[----:B------:R-:W-:Y:S01]  /*9ad0*/  @!P4 IADD3 R11, PT, PT, R9, RZ, RZ ;  /* 0x000000ff090bc210 */ /* 0x000fe20007ffe0ff */
[----:B------:R-:W-:Y:S01]  /*9ae0*/  @P1 FFMA R2, R3, R3, R2 ;  /* 0x0000000303021223 */ /* 0x000fe20000000002 */
[----:B------:R-:W-:-:S02]  /*9af0*/  FADD R3, R14, -R7 ;  /* 0x800000070e037221 */ /* 0x000fc40000000000 */
[----:B------:R-:W3:Y:S01]  /*9b00*/  LDS R14, [R6+0x108] ;  /* 0x00010800060e7984 */ /* 0x000ee20000000800 */
[----:B------:R-:W-:Y:S01]  /*9b10*/  IADD3 R9, PT, PT, R11, 0x1, RZ ;  /* 0x000000010b097810 */ /* 0x000fe20007ffe0ff */
[----:B------:R-:W-:Y:S01]  /*9b20*/  @!P5 IMAD.MOV R9, RZ, RZ, R11 ;  /* 0x000000ffff09d224 */ /* 0x000fe200078e020b */
[----:B----4-:R-:W-:Y:S01]  /*9b30*/  FSETP.NEU.AND P0, PT, R26, RZ, PT ;  /* 0x000000ff1a00720b */ /* 0x010fe20003f0d000 */
[----:B------:R-:W-:Y:S01]  /*9b40*/  @P2 FFMA R2, R3, R3, R2 ;  /* 0x0000000303022223 */ /* 0x000fe20000000002 */
[--C-:B------:R-:W-:Y:S01]  /*9b50*/  FADD R3, R10, -R7.reuse ;  /* 0x800000070a037221 */ /* 0x100fe20000000000 */
[----:B-----5:R-:W-:Y:S01]  /*9b60*/  FSETP.NEU.AND P1, PT, R28, RZ, PT ;  /* 0x000000ff1c00720b */ /* 0x020fe20003f2d000 */
[----:B------:R-:W4:Y:S01]  /*9b70*/  LDS R10, [R6+0x10c] ;  /* 0x00010c00060a7984 */ /* 0x000f220000000800 */
[----:B------:R-:W-:Y:S01]  /*9b80*/  IADD3 R11, PT, PT, R9, 0x1, RZ ;  /* 0x00000001090b7810 */ /* 0x000fe20007ffe0ff */
[----:B------:R-:W-:Y:S01]  /*9b90*/  @P3 FFMA R2, R3, R3, R2 ;  /* 0x0000000303023223 */ /* 0x000fe20000000002 */
[----:B------:R-:W-:Y:S01]  /*9ba0*/  @!P6 IADD3 R11, PT, PT, R9, RZ, RZ ;  /* 0x000000ff090be210 */ /* 0x000fe20007ffe0ff */
[--C-:B------:R-:W-:Y:S01]  /*9bb0*/  FADD R3, R8, -R7.reuse ;  /* 0x8000000708037221 */ /* 0x100fe20000000000 */
[----:B------:R-:W-:Y:S01]  /*9bc0*/  FSETP.NEU.AND P2, PT, R24, RZ, PT ;  /* 0x000000ff1800720b */ /* 0x000fe20003f4d000 */
[----:B------:R-:W5:Y:S02]  /*9bd0*/  LDS R8, [R6+0x110] ;  /* 0x0001100006087984 */ /* 0x000f640000000800 */
[C---:B------:R-:W-:Y:S01]  /*9be0*/  VIADD R9, R11.reuse, 0x1 ;  /* 0x000000010b097836 */ /* 0x040fe20000000000 */
[----:B------:R-:W-:Y:S01]  /*9bf0*/  @!P0 IADD3 R9, PT, PT, R11, RZ, RZ ;  /* 0x000000ff0b098210 */ /* 0x000fe20007ffe0ff */
[----:B------:R-:W-:Y:S01]  /*9c00*/  @P4 FFMA R2, R3, R3, R2 ;  /* 0x0000000303024223 */ /* 0x000fe20000000002 */
[----:B0-----:R-:W-:Y:S01]  /*9c10*/  FSETP.NEU.AND P3, PT, R20, RZ, PT ;  /* 0x000000ff1400720b */ /* 0x001fe20003f6d000 */
[----:B------:R-:W-:Y:S01]  /*9c20*/  FADD R3, R0, -R7 ;  /* 0x8000000700037221 */ /* 0x000fe20000000000 */
[----:B------:R-:W-:Y:S01]  /*9c30*/  IADD3 R11, PT, PT, R9, 0x1, RZ ;  /* 0x00000001090b7810 */ /* 0x000fe20007ffe0ff */
[----:B------:R-:W-:Y:S01]  /*9c40*/  @!P1 IMAD.MOV R11, RZ, RZ, R9 ;  /* 0x000000ffff0b9224 */ /* 0x000fe200078e0209 */
[----:B-1----:R-:W-:Y:S01]  /*9c50*/  FSETP.NEU.AND P4, PT, R18, RZ, PT ;  /* 0x000000ff1200720b */ /* 0x002fe20003f8d000 */
[----:B------:R-:W-:Y:S01]  /*9c60*/  @P5 FFMA R2, R3, R3, R2 ;  /* 0x0000000303025223 */ /* 0x000fe20000000002 */
[----:B------:R-:W-:Y:S01]  /*9c70*/  FADD R3, R22, -R7 ;  /* 0x8000000716037221 */ /* 0x000fe20000000000 */
[----:B------:R-:W0:Y:S01]  /*9c80*/  LDS R0, [R6+0x114] ;  /* 0x0001140006007984 */ /* 0x000e220000000800 */
[----:B------:R-:W-:-:S02]  /*9c90*/  IADD3 R9, PT, PT, R11, 0x1, RZ ;  /* 0x000000010b097810 */ /* 0x000fc40007ffe0ff */
[----:B------:R-:W-:Y:S01]  /*9ca0*/  @!P2 IADD3 R9, PT, PT, R11, RZ, RZ ;  /* 0x000000ff0b09a210 */ /* 0x000fe20007ffe0ff */
[----:B------:R-:W-:Y:S01]  /*9cb0*/  @P6 FFMA R2, R3, R3, R2 ;  /* 0x0000000303026223 */ /* 0x000fe20000000002 */
[----:B--2---:R-:W-:Y:S01]  /*9cc0*/  FSETP.NEU.AND P5, PT, R16, RZ, PT ;  /* 0x000000ff1000720b */ /* 0x004fe20003fad000 */
[----:B------:R-:W1:Y:S02]  /*9cd0*/  LDS R3, [R6+0x118] ;  /* 0x0001180006037984 */ /* 0x000e640000000800 */
[C---:B------:R-:W-:Y:S01]  /*9ce0*/  VIADD R11, R9.reuse, 0x1 ;  /* 0x00000001090b7836 */ /* 0x040fe20000000000 */
[----:B------:R-:W-:Y:S01]  /*9cf0*/  @!P3 IADD3 R11, PT, PT, R9, RZ, RZ ;  /* 0x000000ff090bb210 */ /* 0x000fe20007ffe0ff */
[----:B------:R-:W-:Y:S01]  /*9d00*/  FADD R9, R26, -R7 ;  /* 0x800000071a097221 */ /* 0x000fe20000000000 */
[----:B---3--:R-:W-:Y:S01]  /*9d10*/  FSETP.NEU.AND P6, PT, R12, RZ, PT ;  /* 0x000000ff0c00720b */ /* 0x008fe20003fcd000 */
[----:B------:R-:W2:Y:S01]  /*9d20*/  LDS R26, [R6+0x11c] ;  /* 0x00011c00061a7984 */ /* 0x000ea20000000800 */
[----:B------:R-:W-:Y:S01]  /*9d30*/  IADD3 R13, PT, PT, R11, 0x1, RZ ;  /* 0x000000010b0d7810 */ /* 0x000fe20007ffe0ff */
[----:B------:R-:W-:-:S02]  /*9d40*/  @!P4 IMAD.MOV R13, RZ, RZ, R11 ;  /* 0x000000ffff0dc224 */ /* 0x000fc400078e020b */
[----:B------:R-:W-:Y:S01]  /*9d50*/  @P0 FFMA R2, R9, R9, R2 ;  /* 0x0000000909020223 */ /* 0x000fe20000000002 */
[----:B------:R-:W-:Y:S01]  /*9d60*/  FSETP.NEU.AND P0, PT, R14, RZ, PT ;  /* 0x000000ff0e00720b */ /* 0x000fe20003f0d000 */
[--C-:B------:R-:W-:Y:S01]  /*9d70*/  FADD R9, R28, -R7.reuse ;  /* 0x800000071c097221 */ /* 0x100fe20000000000 */
[----:B------:R-:W-:Y:S01]  /*9d80*/  LDS R22, [R6+0x16c] ;  /* 0x00016c0006167984 */ /* 0x000fe20000000800 */
[C---:B------:R-:W-:Y:S02]  /*9d90*/  IADD3 R11, PT, PT, R13.reuse, 0x1, RZ ;  /* 0x000000010d0b7810 */ /* 0x040fe40007ffe0ff */
[----:B------:R-:W-:Y:S01]  /*9da0*/  @!P5 IADD3 R11, PT, PT, R13, RZ, RZ ;  /* 0x000000ff0d0bd210 */ /* 0x000fe20007ffe0ff */
[----:B------:R-:W-:Y:S01]  /*9db0*/  @P1 FFMA R2, R9, R9, R2 ;  /* 0x0000000909021223 */ /* 0x000fe20000000002 */
[----:B----4-:R-:W-:Y:S01]  /*9dc0*/  FSETP.NEU.AND P1, PT, R10, RZ, PT ;  /* 0x000000ff0a00720b */ /* 0x010fe20003f2d000 */
[----:B------:R-:W3:Y:S01]  /*9dd0*/  LDS R28, [R6+0x120] ;  /* 0x00012000061c7984 */ /* 0x000ee20000000800 */
[--C-:B------:R-:W-:Y:S01]  /*9de0*/  FADD R9, R24, -R7.reuse ;  /* 0x8000000718097221 */ /* 0x100fe20000000000 */
[C---:B------:R-:W-:Y:S01]  /*9df0*/  VIADD R13, R11.reuse, 0x1 ;  /* 0x000000010b0d7836 */ /* 0x040fe20000000000 */
[----:B------:R-:W-:Y:S01]  /*9e00*/  @!P6 IADD3 R13, PT, PT, R11, RZ, RZ ;  /* 0x000000ff0b0de210 */ /* 0x000fe20007ffe0ff */
[----:B------:R-:W4:Y:S01]  /*9e10*/  LDS R24, [R6+0x160] ;  /* 0x0001600006187984 */ /* 0x000f220000000800 */
[----:B------:R-:W-:Y:S01]  /*9e20*/  @P2 FFMA R2, R9, R9, R2 ;  /* 0x0000000909022223 */ /* 0x000fe20000000002 */
[----:B------:R-:W-:Y:S01]  /*9e30*/  FADD R9, R20, -R7 ;  /* 0x8000000714097221 */ /* 0x000fe20000000000 */
[----:B------:R-:W-:Y:S01]  /*9e40*/  IADD3 R11, PT, PT, R13, 0x1, RZ ;  /* 0x000000010d0b7810 */ /* 0x000fe20007ffe0ff */
[----:B------:R-:W-:Y:S01]  /*9e50*/  @!P0 IMAD.MOV R11, RZ, RZ, R13 ;  /* 0x000000ffff0b8224 */ /* 0x000fe200078e020d */
[----:B-----5:R-:W-:Y:S01]  /*9e60*/  FSETP.NEU.AND P2, PT, R8, RZ, PT ;  /* 0x000000ff0800720b */ /* 0x020fe20003f4d000 */
[----:B------:R-:W-:Y:S01]  /*9e70*/  @P3 FFMA R2, R9, R9, R2 ;  /* 0x0000000909023223 */ /* 0x000fe20000000002 */
[----:B------:R-:W-:Y:S02]  /*9e80*/  LDS R20, [R6+0x1c8] ;  /* 0x0001c80006147984 */ /* 0x000fe40000000800 */
[----:B------:R-:W-:-:S02]  /*9e90*/  IADD3 R13, PT, PT, R11, 0x1, RZ ;  /* 0x000000010b0d7810 */ /* 0x000fc40007ffe0ff */
[----:B------:R-:W-:Y:S01]  /*9ea0*/  @!P1 IADD3 R13, PT, PT, R11, RZ, RZ ;  /* 0x000000ff0b0d9210 */ /* 0x000fe20007ffe0ff */
[--C-:B------:R-:W-:Y:S01]  /*9eb0*/  FADD R11, R18, -R7.reuse ;  /* 0x80000007120b7221 */ /* 0x100fe20000000000 */
[----:B------:R-:W5:Y:S01]  /*9ec0*/  LDS R9, [R6+0x164] ;  /* 0x0001640006097984 */ /* 0x000f620000000800 */
[----:B0-----:R-:W-:Y:S02]  /*9ed0*/  FSETP.NEU.AND P3, PT, R0, RZ, PT ;  /* 0x000000ff0000720b */ /* 0x001fe40003f6d000 */
[----:B------:R-:W-:Y:S01]  /*9ee0*/  @P4 FFMA R2, R11, R11, R2 ;  /* 0x0000000b0b024223 */ /* 0x000fe20000000002 */
[C---:B------:R-:W-:Y:S01]  /*9ef0*/  VIADD R15, R13.reuse, 0x1 ;  /* 0x000000010d0f7836 */ /* 0x040fe20000000000 */
[----:B------:R-:W0:Y:S01]  /*9f00*/  LDS R11, [R6+0x168] ;  /* 0x00016800060b7984 */ /* 0x000e220000000800 */
[----:B------:R-:W-:Y:S01]  /*9f10*/  @!P2 IADD3 R15, PT, PT, R13, RZ, RZ ;  /* 0x000000ff0d0fa210 */ /* 0x000fe20007ffe0ff */
[--C-:B------:R-:W-:Y:S01]  /*9f20*/  FADD R13, R16, -R7.reuse ;  /* 0x80000007100d7221 */ /* 0x100fe20000000000 */
[----:B-1----:R-:W-:Y:S01]  /*9f30*/  FSETP.NEU.AND P4, PT, R3, RZ, PT ;  /* 0x000000ff0300720b */ /* 0x002fe20003f8d000 */
[----:B------:R-:W-:Y:S01]  /*9f40*/  LDS R18, [R6+0x178] ;  /* 0x0001780006127984 */ /* 0x000fe20000000800 */
[----:B------:R-:W-:Y:S01]  /*9f50*/  IADD3 R17, PT, PT, R15, 0x1, RZ ;  /* 0x000000010f117810 */ /* 0x000fe20007ffe0ff */
[----:B------:R-:W-:Y:S01]  /*9f60*/  @P5 FFMA R2, R13, R13, R2 ;  /* 0x0000000d0d025223 */ /* 0x000fe20000000002 */
[----:B--2---:R-:W-:Y:S01]  /*9f70*/  FSETP.NEU.AND P5, PT, R26, RZ, PT ;  /* 0x000000ff1a00720b */ /* 0x004fe20003fad000 */
[----:B------:R-:W-:Y:S01]  /*9f80*/  FADD R13, R12, -R7 ;  /* 0x800000070c0d7221 */ /* 0x000fe20000000000 */
[----:B------:R-:W-:Y:S01]  /*9f90*/  @!P3 IMAD.MOV R17, RZ, RZ, R15 ;  /* 0x000000ffff11b224 */ /* 0x000fe200078e020f */
[----:B------:R-:W1:Y:S01]  /*9fa0*/  LDS R12, [R6+0x170] ;  /* 0x00017000060c7984 */ /* 0x000e620000000800 */
[--C-:B------:R-:W-:Y:S01]  /*9fb0*/  FADD R3, R3, -R7.reuse ;  /* 0x8000000703037221 */ /* 0x100fe20000000000 */
[----:B------:R-:W-:Y:S01]  /*9fc0*/  @P6 FFMA R2, R13, R13, R2 ;  /* 0x0000000d0d026223 */ /* 0x000fe20000000002 */
[--C-:B------:R-:W-:Y:S01]  /*9fd0*/  FADD R13, R14, -R7.reuse ;  /* 0x800000070e0d7221 */ /* 0x100fe20000000000 */
[C---:B------:R-:W-:Y:S01]  /*9fe0*/  IADD3 R15, PT, PT, R17.reuse, 0x1, RZ ;  /* 0x00000001110f7810 */ /* 0x040fe20007ffe0ff */
[----:B------:R-:W2:Y:S01]  /*9ff0*/  LDS R14, [R6+0x174] ;  /* 0x00017400060e7984 */ /* 0x000ea20000000800 */
[----:B------:R-:W-:Y:S01]  /*a000*/  @!P4 IADD3 R15, PT, PT, R17, RZ, RZ ;  /* 0x000000ff110fc210 */ /* 0x000fe20007ffe0ff */
[----:B------:R-:W-:Y:S01]  /*a010*/  @P0 FFMA R2, R13, R13, R2 ;  /* 0x0000000d0d020223 */ /* 0x000fe20000000002 */
[----:B---3--:R-:W-:Y:S01]  /*a020*/  FSETP.NEU.AND P6, PT, R28, RZ, PT ;  /* 0x000000ff1c00720b */ /* 0x008fe20003fcd000 */
[----:B------:R-:W-:-:S02]  /*a030*/  FADD R13, R10, -R7 ;  /* 0x800000070a0d7221 */ /* 0x000fc40000000000 */
[----:B------:R-:W-:Y:S01]  /*a040*/  VIADD R16, R15, 0x1 ;  /* 0x000000010f107836 */ /* 0x000fe20000000000 */
[----:B----4-:R-:W-:Y:S01]  /*a050*/  FSETP.NEU.AND P0, PT, R24, RZ, PT ;  /* 0x000000ff1800720b */ /* 0x010fe20003f0d000 */
[----:B------:R-:W-:Y:S01]  /*a060*/  @P1 FFMA R2, R13, R13, R2 ;  /* 0x0000000d0d021223 */ /* 0x000fe20000000002 */
[----:B------:R-:W-:Y:S01]  /*a070*/  @!P5 IADD3 R16, PT, PT, R15, RZ, RZ ;  /* 0x000000ff0f10d210 */ /* 0x000fe20007ffe0ff */
[----:B------:R-:W-:-:S03]  /*a080*/  FADD R13, R8, -R7 ;  /* 0x80000007080d7221 */ /* 0x000fc60000000000 */
[----:B------:R-:W-:Y:S01]  /*a090*/  IADD3 R15, PT, PT, R16, 0x1, RZ ;  /* 0x00000001100f7810 */ /* 0x000fe20007ffe0ff */
[----:B------:R-:W-:Y:S01]  /*a0a0*/  @P2 FFMA R2, R13, R13, R2 ;  /* 0x0000000d0d022223 */ /* 0x000fe20000000002 */
[--C-:B------:R-:W-:Y:S01]  /*a0b0*/  FADD R13, R0, -R7.reuse ;  /* 0x80000007000d7221 */ /* 0x100fe20000000000 */
[----:B------:R-:W-:Y:S01]  /*a0c0*/  @!P6 IMAD.MOV R15, RZ, RZ, R16 ;  /* 0x000000ffff0fe224 */ /* 0x000fe200078e0210 */
[----:B------:R-:W3:Y:S02]  /*a0d0*/  LDS R0, [R6+0x1bc] ;  /* 0x0001bc0006007984 */ /* 0x000ee40000000800 */
[----:B------:R-:W-:Y:S01]  /*a0e0*/  @P3 FFMA R2, R13, R13, R2 ;  /* 0x0000000d0d023223 */ /* 0x000fe20000000002 */
[----:B-----5:R-:W-:Y:S01]  /*a0f0*/  FSETP.NEU.AND P1, PT, R9, RZ, PT ;  /* 0x000000ff0900720b */ /* 0x020fe20003f2d000 */
[----:B------:R-:W4:Y:S01]  /*a100*/  LDS R16, [R6+0x1b8] ;  /* 0x0001b80006107984 */ /* 0x000f220000000800 */
[----:B------:R-:W-:Y:S01]  /*a110*/  IADD3 R10, PT, PT, R15, 0x1, RZ ;  /* 0x000000010f0a7810 */ /* 0x000fe20007ffe0ff */
[----:B------:R-:W-:Y:S01]  /*a120*/  @P4 FFMA R2, R3, R3, R2 ;  /* 0x0000000303024223 */ /* 0x000fe20000000002 */
[----:B------:R-:W-:Y:S01]  /*a130*/  @!P0 IADD3 R10, PT, PT, R15, RZ, RZ ;  /* 0x000000ff0f0a8210 */ /* 0x000fe20007ffe0ff */
[--C-:B------:R-:W-:Y:S01]  /*a140*/  FADD R3, R26, -R7.reuse ;  /* 0x800000071a037221 */ /* 0x100fe20000000000 */
[----:B0-----:R-:W-:Y:S01]  /*a150*/  FSETP.NEU.AND P2, PT, R11, RZ, PT ;  /* 0x000000ff0b00720b */ /* 0x001fe20003f4d000 */
[----:B------:R-:W-:Y:S01]  /*a160*/  FADD R9, R9, -R7 ;  /* 0x8000000709097221 */ /* 0x000fe20000000000 */
[----:B------:R-:W-:Y:S01]  /*a170*/  FSETP.NEU.AND P3, PT, R22, RZ, PT ;  /* 0x000000ff1600720b */ /* 0x000fe20003f6d000 */
[----:B------:R-:W-:-:S02]  /*a180*/  VIADD R8, R10, 0x1 ;  /* 0x000000010a087836 */ /* 0x000fc40000000000 */
[----:B------:R-:W-:Y:S01]  /*a190*/  @P5 FFMA R2, R3, R3, R2 ;  /* 0x0000000303025223 */ /* 0x000fe20000000002 */
[--C-:B------:R-:W-:Y:S01]  /*a1a0*/  FADD R3, R28, -R7.reuse ;  /* 0x800000071c037221 */ /* 0x100fe20000000000 */
[----:B------:R-:W-:Y:S01]  /*a1b0*/  LDS R26, [R6+0x1d0] ;  /* 0x0001d000061a7984 */ /* 0x000fe20000000800 */
[----:B------:R-:W-:Y:S01]  /*a1c0*/  @!P1 IADD3 R8, PT, PT, R10, RZ, RZ ;  /* 0x000000ff0a089210 */ /* 0x000fe20007ffe0ff */
[--C-:B------:R-:W-:Y:S01]  /*a1d0*/  FADD R11, R11, -R7.reuse ;  /* 0x800000070b0b7221 */ /* 0x100fe20000000000 */
[----:B-1----:R-:W-:Y:S01]  /*a1e0*/  FSETP.NEU.AND P4, PT, R12, RZ, PT ;  /* 0x000000ff0c00720b */ /* 0x002fe20003f8d000 */
[----:B------:R-:W-:Y:S01]  /*a1f0*/  @P6 FFMA R2, R3, R3, R2 ;  /* 0x0000000303026223 */ /* 0x000fe20000000002 */
[----:B------:R-:W-:Y:S01]  /*a200*/  IADD3 R10, PT, PT, R8, 0x1, RZ ;  /* 0x00000001080a7810 */ /* 0x000fe20007ffe0ff */
[----:B------:R-:W-:Y:S01]  /*a210*/  FADD R3, R24, -R7 ;  /* 0x8000000718037221 */ /* 0x000fe20000000000 */
[----:B------:R-:W-:Y:S01]  /*a220*/  @!P2 IMAD.MOV R10, RZ, RZ, R8 ;  /* 0x000000ffff0aa224 */ /* 0x000fe200078e0208 */
[----:B--2---:R-:W-:Y:S01]  /*a230*/  FSETP.NEU.AND P5, PT, R14, RZ, PT ;  /* 0x000000ff0e00720b */ /* 0x004fe20003fad000 */
[----:B------:R-:W0:Y:S01]  /*a240*/  LDS R8, [R6+0x1c0] ;  /* 0x0001c00006087984 */ /* 0x000e220000000800 */
[----:B------:R-:W-:Y:S01]  /*a250*/  FSETP.NEU.AND P6, PT, R18, RZ, PT ;  /* 0x000000ff1200720b */ /* 0x000fe20003fcd000 */
[----:B------:R-:W-:Y:S01]  /*a260*/  @P0 FFMA R2, R3, R3, R2 ;  /* 0x0000000303020223 */ /* 0x000fe20000000002 */
[C---:B------:R-:W-:Y:S01]  /*a270*/  IADD3 R13, PT, PT, R10.reuse, 0x1, RZ ;  /* 0x000000010a0d7810 */ /* 0x040fe20007ffe0ff */
[----:B------:R-:W1:Y:S01]  /*a280*/  LDS R24, [R6+0x1cc] ;  /* 0x0001cc0006187984 */ /* 0x000e620000000800 */
[----:B------:R-:W-:Y:S01]  /*a290*/  @!P3 IADD3 R13, PT, PT, R10, RZ, RZ ;  /* 0x000000ff0a0db210 */ /* 0x000fe20007ffe0ff */
[----:B------:R-:W-:-:S02]  /*a2a0*/  @P1 FFMA R2, R9, R9, R2 ;  /* 0x0000000909021223 */ /* 0x000fc40000000002 */
[----:B------:R-:W2:Y:S02]  /*a2b0*/  LDS R10, [R6+0x1c4] ;  /* 0x0001c400060a7984 */ /* 0x000ea40000000800 */
[C---:B------:R-:W-:Y:S01]  /*a2c0*/  VIADD R15, R13.reuse, 0x1 ;  /* 0x000000010d0f7836 */ /* 0x040fe20000000000 */
[----:B------:R-:W-:Y:S01]  /*a2d0*/  @!P4 IADD3 R15, PT, PT, R13, RZ, RZ ;  /* 0x000000ff0d0fc210 */ /* 0x000fe20007ffe0ff */
[----:B------:R-:W5:Y:S01]  /*a2e0*/  LDS R28, [R6+0x210] ;  /* 0x00021000061c7984 */ /* 0x000f620000000800 */
[----:B------:R-:W-:Y:S01]  /*a2f0*/  @P2 FFMA R2, R11, R11, R2 ;  /* 0x0000000b0b022223 */ /* 0x000fe20000000002 */
[----:B------:R-:W-:Y:S01]  /*a300*/  FADD R11, R22, -R7 ;  /* 0x80000007160b7221 */ /* 0x000fe20000000000 */
[----:B------:R-:W-:Y:S01]  /*a310*/  IADD3 R13, PT, PT, R15, 0x1, RZ ;  /* 0x000000010f0d7810 */ /* 0x000fe20007ffe0ff */
[----:B------:R-:W-:Y:S01]  /*a320*/  @!P5 IMAD.MOV R13, RZ, RZ, R15 ;  /* 0x000000ffff0dd224 */ /* 0x000fe200078e020f */
[----:B---3--:R-:W-:Y:S01]  /*a330*/  FSETP.NEU.AND P1, PT, R0, RZ, PT ;  /* 0x000000ff0000720b */ /* 0x008fe20003f2d000 */
[----:B------:R-:W3:Y:S01]  /*a340*/  LDS R22, [R6+0x214] ;  /* 0x0002140006167984 */ /* 0x000ee20000000800 */
[----:B------:R-:W-:Y:S01]  /*a350*/  @P3 FFMA R2, R11, R11, R2 ;  /* 0x0000000b0b023223 */ /* 0x000fe20000000002 */
[----:B----4-:R-:W-:Y:S01]  /*a360*/  FSETP.NEU.AND P0, PT, R16, RZ, PT ;  /* 0x000000ff1000720b */ /* 0x010fe20003f0d000 */
[--C-:B------:R-:W-:Y:S01]  /*a370*/  FADD R11, R12, -R7.reuse ;  /* 0x800000070c0b7221 */ /* 0x100fe20000000000 */
[C---:B------:R-:W-:Y:S01]  /*a380*/  IADD3 R15, PT, PT, R13.reuse, 0x1, RZ ;  /* 0x000000010d0f7810 */ /* 0x040fe20007ffe0ff */
[----:B------:R-:W4:Y:S01]  /*a390*/  LDS R12, [R6+0x218] ;  /* 0x00021800060c7984 */ /* 0x000f220000000800 */
[----:B------:R-:W-:Y:S01]  /*a3a0*/  @!P6 IADD3 R15, PT, PT, R13, RZ, RZ ;  /* 0x000000ff0d0fe210 */ /* 0x000fe20007ffe0ff */
[----:B------:R-:W-:Y:S01]  /*a3b0*/  @P4 FFMA R2, R11, R11, R2 ;  /* 0x0000000b0b024223 */ /* 0x000fe20000000002 */
[----:B------:R-:W-:Y:S01]  /*a3c0*/  FADD R11, R14, -R7 ;  /* 0x800000070e0b7221 */ /* 0x000fe20000000000 */
[----:B------:R-:W-:Y:S01]  /*a3d0*/  FSETP.NEU.AND P4, PT, R20, RZ, PT ;  /* 0x000000ff1400720b */ /* 0x000fe20003f8d000 */
[----:B------:R-:W4:Y:S01]  /*a3e0*/  LDS R14, [R6+0x21c] ;  /* 0x00021c00060e7984 */ /* 0x000f220000000800 */
[----:B------:R-:W-:-:S02]  /*a3f0*/  VIADD R3, R15, 0x1 ;  /* 0x000000010f037836 */ /* 0x000fc40000000000 */
[----:B------:R-:W-:Y:S02]  /*a400*/  @P5 FFMA R2, R11, R11, R2 ;  /* 0x0000000b0b025223 */ /* 0x000fe40000000002 */
[----:B------:R-:W-:-:S04]  /*a410*/  @!P0 IADD3 R3, PT, PT, R15, RZ, RZ ;  /* 0x000000ff0f038210 */ /* 0x000fc80007ffe0ff */
[----:B------:R-:W-:Y:S01]  /*a420*/  IADD3 R9, PT, PT, R3, 0x1, RZ ;  /* 0x0000000103097810 */ /* 0x000fe20007ffe0ff */
[----:B------:R-:W-:Y:S01]  /*a430*/  @!P1 IMAD.MOV R9, RZ, RZ, R3 ;  /* 0x000000ffff099224 */ /* 0x000fe200078e0203 */
[----:B0-----:R-:W-:-:S04]  /*a440*/  FSETP.NEU.AND P2, PT, R8, RZ, PT ;  /* 0x000000ff0800720b */ /* 0x001fc80003f4d000 */
[----:B------:R-:W-:Y:S02]  /*a450*/  IADD3 R3, PT, PT, R9, 0x1, RZ ;  /* 0x0000000109037810 */ /* 0x000fe40007ffe0ff */
[----:B-1----:R-:W-:Y:S02]  /*a460*/  FSETP.NEU.AND P5, PT, R24, RZ, PT ;  /* 0x000000ff1800720b */ /* 0x002fe40003fad000 */
[----:B--2---:R-:W-:-:S05]  /*a470*/  FSETP.NEU.AND P3, PT, R10, RZ, PT ;  /* 0x000000ff0a00720b */ /* 0x004fca0003f6d000 */
[----:B------:R-:W-:-:S05]  /*a480*/  @!P2 IADD3 R3, PT, PT, R9, RZ, RZ ;  /* 0x000000ff0903a210 */ /* 0x000fca0007ffe0ff */
[----:B------:R-:W-:-:S03]  /*a490*/  VIADD R9, R3, 0x1 ;  /* 0x0000000103097836 */ /* 0x000fc60000000000 */
[----:B------:R-:W-:Y:S01]  /*a4a0*/  @!P3 IADD3 R9, PT, PT, R3, RZ, RZ ;  /* 0x000000ff0309b210 */ /* 0x000fe20007ffe0ff */
[--C-:B------:R-:W-:Y:S02]  /*a4b0*/  FADD R3, R18, -R7.reuse ;  /* 0x8000000712037221 */ /* 0x100fe40000000000 */
[----:B------:R-:W0:Y:S01]  /*a4c0*/  LDS R18, [R6+0x220] ;  /* 0x0002200006127984 */ /* 0x000e220000000800 */
[----:B------:R-:W-:Y:S01]  /*a4d0*/  IADD3 R11, PT, PT, R9, 0x1, RZ ;  /* 0x00000001090b7810 */ /* 0x000fe20007ffe0ff */
[----:B------:R-:W-:Y:S01]  /*a4e0*/  @P6 FFMA R2, R3, R3, R2 ;  /* 0x0000000303026223 */ /* 0x000fe20000000002 */
[----:B------:R-:W-:Y:S01]  /*a4f0*/  FADD R3, R16, -R7 ;  /* 0x8000000710037221 */ /* 0x000fe20000000000 */
[----:B------:R-:W-:Y:S01]  /*a500*/  FSETP.NEU.AND P6, PT, R26, RZ, PT ;  /* 0x000000ff1a00720b */ /* 0x000fe20003fcd000 */
[----:B------:R-:W1:Y:S01]  /*a510*/  LDS R16, [R6+0x224] ;  /* 0x0002240006107984 */ /* 0x000e620000000800 */
[----:B------:R-:W-:Y:S02]  /*a520*/  @!P4 IMAD.MOV R11, RZ, RZ, R9 ;  /* 0x000000ffff0bc224 */ /* 0x000fe400078e0209 */
[----:B------:R-:W-:Y:S01]  /*a530*/  @P0 FFMA R2, R3, R3, R2 ;  /* 0x0000000303020223 */ /* 0x000fe20000000002 */
[--C-:B------:R-:W-:Y:S01]  /*a540*/  FADD R3, R0, -R7.reuse ;  /* 0x8000000700037221 */ /* 0x100fe20000000000 */
[----:B-----5:R-:W-:Y:S01]  /*a550*/  FSETP.NEU.AND P0, PT, R28, RZ, PT ;  /* 0x000000ff1c00720b */ /* 0x020fe20003f0d000 */
[----:B------:R-:W2:Y:S01]  /*a560*/  LDS R0, [R6+0x228] ;  /* 0x0002280006007984 */ /* 0x000ea20000000800 */
[----:B------:R-:W-:Y:S01]  /*a570*/  IADD3 R9, PT, PT, R11, 0x1, RZ ;  /* 0x000000010b097810 */ /* 0x000fe20007ffe0ff */
[----:B------:R-:W-:Y:S01]  /*a580*/  @P1 FFMA R2, R3, R3, R2 ;  /* 0x0000000303021223 */ /* 0x000fe20000000002 */
[----:B------:R-:W-:Y:S01]  /*a590*/  @!P5 IADD3 R9, PT, PT, R11, RZ, RZ ;  /* 0x000000ff0b09d210 */ /* 0x000fe20007ffe0ff */
[----:B------:R-:W-:Y:S01]  /*a5a0*/  FADD R3, R8, -R7 ;  /* 0x8000000708037221 */ /* 0x000fe20000000000 */
[----:B---3--:R-:W-:-:S03]  /*a5b0*/  FSETP.NEU.AND P1, PT, R22, RZ, PT ;  /* 0x000000ff1600720b */ /* 0x008fc60003f2d000 */
[C---:B------:R-:W-:Y:S01]  /*a5c0*/  VIADD R11, R9.reuse, 0x1 ;  /* 0x00000001090b7836 */ /* 0x040fe20000000000 */
[----:B------:R-:W-:Y:S01]  /*a5d0*/  @!P6 IADD3 R11, PT, PT, R9, RZ, RZ ;  /* 0x000000ff090be210 */ /* 0x000fe20007ffe0ff */
[----:B------:R-:W-:Y:S01]  /*a5e0*/  @P2 FFMA R2, R3, R3, R2 ;  /* 0x0000000303022223 */ /* 0x000fe20000000002 */
[----:B----4-:R-:W-:Y:S01]  /*a5f0*/  FSETP.NEU.AND P2, PT, R12, RZ, PT ;  /* 0x000000ff0c00720b */ /* 0x010fe20003f4d000 */
[----:B------:R-:W-:Y:S01]  /*a600*/  FADD R3, R10, -R7 ;  /* 0x800000070a037221 */ /* 0x000fe20000000000 */
[----:B------:R-:W-:Y:S01]  /*a610*/  IADD3 R9, PT, PT, R11, 0x1, RZ ;  /* 0x000000010b097810 */ /* 0x000fe20007ffe0ff */
[----:B------:R-:W-:Y:S02]  /*a620*/  @!P0 IMAD.MOV R9, RZ, RZ, R11 ;  /* 0x000000ffff098224 */ /* 0x000fe400078e020b */
[--C-:B------:R-:W-:Y:S01]  /*a630*/  FADD R11, R12, -R7.reuse ;  /* 0x800000070c0b7221 */ /* 0x100fe20000000000 */
[----:B------:R-:W-:Y:S01]  /*a640*/  @P3 FFMA R2, R3, R3, R2 ;  /* 0x0000000303023223 */ /* 0x000fe20000000002 */
[----:B------:R-:W-:Y:S01]  /*a650*/  FSETP.NEU.AND P3, PT, R14, RZ, PT ;  /* 0x000000ff0e00720b */ /* 0x000fe20003f6d000 */
[----:B------:R-:W-:Y:S01]  /*a660*/  FADD R3, R20, -R7 ;  /* 0x8000000714037221 */ /* 0x000fe20000000000 */
[----:B------:R-:W-:-:S02]  /*a670*/  IADD3 R8, PT, PT, R9, 0x1, RZ ;  /* 0x0000000109087810 */ /* 0x000fc40007ffe0ff */
[----:B------:R-:W-:Y:S01]  /*a680*/  @!P1 IADD3 R8, PT, PT, R9, RZ, RZ ;  /* 0x000000ff09089210 */ /* 0x000fe20007ffe0ff */
[----:B------:R-:W-:Y:S01]  /*a690*/  @P4 FFMA R2, R3, R3, R2 ;  /* 0x0000000303024223 */ /* 0x000fe20000000002 */
[----:B------:R-:W-:-:S03]  /*a6a0*/  FADD R3, R24, -R7 ;  /* 0x8000000718037221 */ /* 0x000fc60000000000 */
[C---:B------:R-:W-:Y:S01]  /*a6b0*/  VIADD R9, R8.reuse, 0x1 ;  /* 0x0000000108097836 */ /* 0x040fe20000000000 */
[----:B------:R-:W-:Y:S01]  /*a6c0*/  @!P2 IADD3 R9, PT, PT, R8, RZ, RZ ;  /* 0x000000ff0809a210 */ /* 0x000fe20007ffe0ff */
[----:B------:R-:W-:Y:S01]  /*a6d0*/  @P5 FFMA R2, R3, R3, R2 ;  /* 0x0000000303025223 */ /* 0x000fe20000000002 */
[----:B------:R-:W-:Y:S01]  /*a6e0*/  FADD R3, R26, -R7 ;  /* 0x800000071a037221 */ /* 0x000fe20000000000 */
[----:B0-----:R-:W-:Y:S02]  /*a6f0*/  FSETP.NEU.AND P4, PT, R18, RZ, PT ;  /* 0x000000ff1200720b */ /* 0x001fe40003f8d000 */
[----:B------:R-:W-:Y:S01]  /*a700*/  IADD3 R8, PT, PT, R9, 0x1, RZ ;  /* 0x0000000109087810 */ /* 0x000fe20007ffe0ff */
[----:B------:R-:W-:Y:S02]  /*a710*/  @!P3 IMAD.MOV R8, RZ, RZ, R9 ;  /* 0x000000ffff08b224 */ /* 0x000fe400078e0209 */
[----:B------:R-:W-:Y:S01]  /*a720*/  @P6 FFMA R2, R3, R3, R2 ;  /* 0x0000000303026223 */ /* 0x000fe20000000002 */
[----:B-1----:R-:W-:Y:S01]  /*a730*/  FSETP.NEU.AND P5, PT, R16, RZ, PT ;  /* 0x000000ff1000720b */ /* 0x002fe20003fad000 */
[----:B------:R-:W-:Y:S01]  /*a740*/  FADD R3, R28, -R7 ;  /* 0x800000071c037221 */ /* 0x000fe20000000000 */
[----:B------:R-:W-:-:S02]  /*a750*/  IADD3 R9, PT, PT, R8, 0x1, RZ ;  /* 0x0000000108097810 */ /* 0x000fc40007ffe0ff */
[----:B--2---:R-:W-:Y:S01]  /*a760*/  FSETP.NEU.AND P6, PT, R0, RZ, PT ;  /* 0x000000ff0000720b */ /* 0x004fe20003fcd000 */
[----:B------:R-:W-:Y:S02]  /*a770*/  @P0 FFMA R2, R3, R3, R2 ;  /* 0x0000000303020223 */ /* 0x000fe40000000002 */
[----:B------:R-:W-:-:S05]  /*a780*/  @!P4 IADD3 R9, PT, PT, R8, RZ, RZ ;  /* 0x000000ff0809c210 */ /* 0x000fca0007ffe0ff */
[C---:B------:R-:W-:Y:S01]  /*a790*/  VIADD R10, R9.reuse, 0x1 ;  /* 0x00000001090a7836 */ /* 0x040fe20000000000 */
[----:B------:R-:W-:Y:S01]  /*a7a0*/  @!P5 IADD3 R10, PT, PT, R9, RZ, RZ ;  /* 0x000000ff090ad210 */ /* 0x000fe20007ffe0ff */
[----:B------:R-:W-:-:S03]  /*a7b0*/  FADD R9, R22, -R7 ;  /* 0x8000000716097221 */ /* 0x000fc60000000000 */
[----:B------:R-:W-:Y:S01]  /*a7c0*/  IADD3 R8, PT, PT, R10, 0x1, RZ ;  /* 0x000000010a087810 */ /* 0x000fe20007ffe0ff */
[----:B------:R-:W-:Y:S02]  /*a7d0*/  @!P6 IMAD.MOV R8, RZ, RZ, R10 ;  /* 0x000000ffff08e224 */ /* 0x000fe400078e020a */
[----:B------:R-:W-:Y:S01]  /*a7e0*/  @P1 FFMA R2, R9, R9, R2 ;  /* 0x0000000909021223 */ /* 0x000fe20000000002 */
[--C-:B------:R-:W-:Y:S02]  /*a7f0*/  FADD R9, R14, -R7.reuse ;  /* 0x800000070e097221 */ /* 0x100fe40000000000 */
[----:B------:R-:W-:Y:S01]  /*a800*/  I2FP.F32.S32 R13, R8 ;  /* 0x00000008000d7245 */ /* 0x000fe20000201400 */
[----:B------:R-:W-:Y:S01]  /*a810*/  @P2 FFMA R2, R11, R11, R2 ;  /* 0x0000000b0b022223 */ /* 0x000fe20000000002 */
[--C-:B------:R-:W-:Y:S02]  /*a820*/  FADD R11, R18, -R7.reuse ;  /* 0x80000007120b7221 */ /* 0x100fe40000000000 */
[----:B------:R-:W0:Y:S01]  /*a830*/  MUFU.RCP R3, R13 ;  /* 0x0000000d00037308 */ /* 0x000e220000001000 */
[----:B------:R-:W-:Y:S01]  /*a840*/  @P3 FFMA R2, R9, R9, R2 ;  /* 0x0000000909023223 */ /* 0x000fe20000000002 */
[----:B------:R-:W-:-:S03]  /*a850*/  FADD R9, R16, -R7 ;  /* 0x8000000710097221 */ /* 0x000fc60000000000 */
[----:B------:R-:W-:Y:S01]  /*a860*/  @P4 FFMA R2, R11, R11, R2 ;  /* 0x0000000b0b024223 */ /* 0x000fe20000000002 */
[----:B------:R-:W-:-:S03]  /*a870*/  FADD R11, R0, -R7 ;  /* 0x80000007000b7221 */ /* 0x000fc60000000000 */
[----:B------:R-:W-:-:S04]  /*a880*/  @P5 FFMA R2, R9, R9, R2 ;  /* 0x0000000909025223 */ /* 0x000fc80000000002 */
[----:B------:R-:W-:-:S04]  /*a890*/  @P6 FFMA R2, R11, R11, R2 ;  /* 0x0000000b0b026223 */ /* 0x000fc80000000002 */
        /* <DEDUP_REMOVED lines=11> */
.L_x_59:
[----:B------:R-:W-:Y:S05]  /*a950*/  BSYNC.RECONVERGENT B2 ;  /* 0x0000000000027941 */ /* 0x000fea0003800200 */
.L_x_58:
        /* <DEDUP_REMOVED lines=27> */
.L_x_61:
[----:B------:R-:W-:Y:S05]  /*ab10*/  BSYNC.RECONVERGENT B0 ;  /* 0x0000000000007941 */ /* 0x000fea0003800200 */
.L_x_60:
[----:B------:R0:W1:Y:S01]  /*ab20*/  F2F.F32.F64 R9, R10 ;  /* 0x0000000a00097310 */ /* 0x0000620000301000 */
[----:B------:R-:W-:Y:S01]  /*ab30*/  IMAD.MOV.U32 R0, RZ, RZ, RZ ;  /* 0x000000ffff007224 */ /* 0x000fe200078e00ff */
[----:B------:R-:W-:Y:S01]  /*ab40*/  MOV R8, RZ ;  /* 0x000000ff00087202 */ /* 0x000fe20000000f00 */
[----:B------:R-:W-:-:S06]  /*ab50*/  UMOV UR4, 0xc ;  /* 0x0000000c00047882 */ /* 0x000fcc0000000000 */
.L_x_90:
[----:B------:R-:W2:Y:S01]  /*ab60*/  LDS R2, [R6+UR4+-0xc] ;  /* 0xfffff40406027984 */ /* 0x000ea20008000800 */
[----:B------:R-:W-:Y:S01]  /*ab70*/  IADD3 R13, PT, PT, R6, UR4, RZ ;  /* 0x00000004060d7c10 */ /* 0x000fe2000fffe0ff */
[----:B------:R-:W-:Y:S01]  /*ab80*/  UIADD3 UR4, UPT, UPT, UR4, 0x58, URZ ;  /* 0x0000005804047890 */ /* 0x000fe2000fffe0ff */
[----:B------:R-:W-:Y:S03]  /*ab90*/  BSSY.RECONVERGENT B2, `(.L_x_62) ;  /* 0x0000016000027945 */ /* 0x000fe60003800200 */
[----:B------:R-:W-:Y:S01]  /*aba0*/  UISETP.NE.AND UP0, UPT, UR4, 0x274, UPT ;  /* 0x000002740400788c */ /* 0x000fe2000bf05270 */
[----:B--2---:R-:W-:-:S13]  /*abb0*/  FSETP.NEU.AND P0, PT, R2, RZ, PT ;  /* 0x000000ff0200720b */ /* 0x004fda0003f0d000 */
[----:B------:R-:W-:Y:S05]  /*abc0*/  @!P0 BRA `(.L_x_63) ;  /* 0x0000000000488947 */ /* 0x000fea0003800000 */
[----:B01----:R-:W0:Y:S01]  /*abd0*/  MUFU.RCP R10, R9 ;  /* 0x00000009000a7308 */ /* 0x003e220000001000 */
        /* <DEDUP_REMOVED lines=13> */
.L_x_65:
[----:B------:R-:W-:Y:S05]  /*acb0*/  BSYNC.RECONVERGENT B3 ;  /* 0x0000000000037941 */ /* 0x000fea0003800200 */
.L_x_64:
[----:B------:R-:W-:Y:S01]  /*acc0*/  FMUL R11, R3, R3 ;  /* 0x00000003030b7220 */ /* 0x000fe20000400000 */
[----:B------:R-:W-:-:S03]  /*acd0*/  IADD3 R8, PT, PT, R8, 0x1, RZ ;  /* 0x0000000108087810 */ /* 0x000fc60007ffe0ff */
[----:B------:R-:W-:-:S07]  /*ace0*/  FFMA R0, R11, R3, R0 ;  /* 0x000000030b007223 */ /* 0x000fce0000000000 */
.L_x_63:
[----:B------:R-:W-:Y:S05]  /*acf0*/  BSYNC.RECONVERGENT B2 ;  /* 0x0000000000027941 */ /* 0x000fea0003800200 */
.L_x_62:
[----:B------:R-:W2:Y:S01]  /*ad00*/  LDS R2, [R13+-0x8] ;  /* 0xfffff8000d027984 */ /* 0x000ea20000000800 */
[----:B------:R-:W-:Y:S01]  /*ad10*/  BSSY.RECONVERGENT B2, `(.L_x_66) ;  /* 0x0000016000027945 */ /* 0x000fe20003800200 */
        /* <DEDUP_REMOVED lines=17> */
.L_x_69:
[----:B------:R-:W-:Y:S05]  /*ae30*/  BSYNC.RECONVERGENT B3 ;  /* 0x0000000000037941 */ /* 0x000fea0003800200 */
.L_x_68:
[----:B------:R-:W-:Y:S01]  /*ae40*/  FMUL R11, R3, R3 ;  /* 0x00000003030b7220 */ /* 0x000fe20000400000 */
[----:B------:R-:W-:-:S03]  /*ae50*/  VIADD R8, R8, 0x1 ;  /* 0x0000000108087836 */ /* 0x000fc60000000000 */
[----:B------:R-:W-:-:S07]  /*ae60*/  FFMA R0, R11, R3, R0 ;  /* 0x000000030b007223 */ /* 0x000fce0000000000 */
.L_x_67:
[----:B------:R-:W-:Y:S05]  /*ae70*/  BSYNC.RECONVERGENT B2 ;  /* 0x0000000000027941 */ /* 0x000fea0003800200 */
.L_x_66:
        /* <DEDUP_REMOVED lines=19> */
.L_x_73:
[----:B------:R-:W-:Y:S05]  /*afb0*/  BSYNC.RECONVERGENT B3 ;  /* 0x0000000000037941 */ /* 0x000fea0003800200 */
.L_x_72:
[----:B------:R-:W-:Y:S01]  /*afc0*/  FMUL R11, R3, R3 ;  /* 0x00000003030b7220 */ /* 0x000fe20000400000 */
[----:B------:R-:W-:-:S03]  /*afd0*/  IADD3 R8, PT, PT, R8, 0x1, RZ ;  /* 0x0000000108087810 */ /* 0x000fc60007ffe0ff */
[----:B------:R-:W-:-:S07]  /*afe0*/  FFMA R0, R11, R3, R0 ;  /* 0x000000030b007223 */ /* 0x000fce0000000000 */
.L_x_71:
[----:B------:R-:W-:Y:S05]  /*aff0*/  BSYNC.RECONVERGENT B2 ;  /* 0x0000000000027941 */ /* 0x000fea0003800200 */
.L_x_70:
[----:B------:R-:W2:Y:S01]  /*b000*/  LDS R2, [R13] ;  /* 0x000000000d027984 */ /* 0x000ea20000000800 */
        /* <DEDUP_REMOVED lines=18> */
.L_x_77:
[----:B------:R-:W-:Y:S05]  /*b130*/  BSYNC.RECONVERGENT B3 ;  /* 0x0000000000037941 */ /* 0x000fea0003800200 */
.L_x_76:
[----:B------:R-:W-:Y:S01]  /*b140*/  FMUL R11, R3, R3 ;  /* 0x00000003030b7220 */ /* 0x000fe20000400000 */
[----:B------:R-:W-:-:S03]  /*b150*/  IADD3 R8, PT, PT, R8, 0x1, RZ ;  /* 0x0000000108087810 */ /* 0x000fc60007ffe0ff */
[----:B------:R-:W-:-:S07]  /*b160*/  FFMA R0, R11, R3, R0 ;  /* 0x000000030b007223 */ /* 0x000fce0000000000 */
.L_x_75:
[----:B------:R-:W-:Y:S05]  /*b170*/  BSYNC.RECONVERGENT B2 ;  /* 0x0000000000027941 */ /* 0x000fea0003800200 */
.L_x_74:
[----:B------:R-:W2:Y:S01]  /*b180*/  LDS R2, [R13+0x4] ;  /* 0x000004000d027984 */ /* 0x000ea20000000800 */
        /* <DEDUP_REMOVED lines=18> */
.L_x_81:
[----:B------:R-:W-:Y:S05]  /*b2b0*/  BSYNC.RECONVERGENT B3 ;  /* 0x0000000000037941 */ /* 0x000fea0003800200 */
.L_x_80:
[----:B------:R-:W-:Y:S01]  /*b2c0*/  FMUL R11, R3, R3 ;  /* 0x00000003030b7220 */ /* 0x000fe20000400000 */
[----:B------:R-:W-:-:S03]  /*b2d0*/  VIADD R8, R8, 0x1 ;  /* 0x0000000108087836 */ /* 0x000fc60000000000 */
[----:B------:R-:W-:-:S07]  /*b2e0*/  FFMA R0, R11, R3, R0 ;  /* 0x000000030b007223 */ /* 0x000fce0000000000 */
.L_x_79:
[----:B------:R-:W-:Y:S05]  /*b2f0*/  BSYNC.RECONVERGENT B2 ;  /* 0x0000000000027941 */ /* 0x000fea0003800200 */
.L_x_78:
        /* <DEDUP_REMOVED lines=19> */
.L_x_85:
[----:B------:R-:W-:Y:S05]  /*b430*/  BSYNC.RECONVERGENT B3 ;  /* 0x0000000000037941 */ /* 0x000fea0003800200 */
.L_x_84:
[----:B------:R-:W-:Y:S01]  /*b440*/  FMUL R11, R3, R3 ;  /* 0x00000003030b7220 */ /* 0x000fe20000400000 */
[----:B------:R-:W-:-:S03]  /*b450*/  IADD3 R8, PT, PT, R8, 0x1, RZ ;  /* 0x0000000108087810 */ /* 0x000fc60007ffe0ff */
[----:B------:R-:W-:-:S07]  /*b460*/  FFMA R0, R11, R3, R0 ;  /* 0x000000030b007223 */ /* 0x000fce0000000000 */
.L_x_83:
[----:B------:R-:W-:Y:S05]  /*b470*/  BSYNC.RECONVERGENT B2 ;  /* 0x0000000000027941 */ /* 0x000fea0003800200 */
.L_x_82:
        /* <DEDUP_REMOVED lines=19> */
.L_x_89:
[----:B------:R-:W-:Y:S05]  /*b5b0*/  BSYNC.RECONVERGENT B3 ;  /* 0x0000000000037941 */ /* 0x000fea0003800200 */
.L_x_88:
[----:B------:R-:W-:Y:S01]  /*b5c0*/  FMUL R11, R3, R3 ;  /* 0x00000003030b7220 */ /* 0x000fe20000400000 */
[----:B------:R-:W-:-:S03]  /*b5d0*/  IADD3 R8, PT, PT, R8, 0x1, RZ ;  /* 0x0000000108087810 */ /* 0x000fc60007ffe0ff */
[----:B------:R-:W-:-:S07]  /*b5e0*/  FFMA R0, R11, R3, R0 ;  /* 0x000000030b007223 */ /* 0x000fce0000000000 */
.L_x_87:
[----:B------:R-:W-:Y:S05]  /*b5f0*/  BSYNC.RECONVERGENT B2 ;  /* 0x0000000000027941 */ /* 0x000fea0003800200 */
.L_x_86:
[----:B------:R-:W-:Y:S05]  /*b600*/  BRA.U UP0, `(.L_x_90) ;  /* 0xfffffff500547547 */ /* 0x000fea000b83ffff */
[----:B-1----:R-:W-:Y:S01]  /*b610*/  I2FP.F32.S32 R9, R8 ;  /* 0x0000000800097245 */ /* 0x002fe20000201400 */
[----:B------:R-:W-:Y:S03]  /*b620*/  BSSY.RECONVERGENT B2, `(.L_x_91) ;  /* 0x000000e000027945 */ /* 0x000fe60003800200 */
[----:B------:R-:W1:Y:S08]  /*b630*/  MUFU.RCP R2, R9 ;  /* 0x0000000900027308 */ /* 0x000e700000001000 */
[----:B------:R-:W2:Y:S01]  /*b640*/  FCHK P0, R0, R9 ;  /* 0x0000000900007302 */ /* 0x000ea20000000000 */
[----:B-1----:R-:W-:-:S04]  /*b650*/  FFMA R3, -R9, R2, 1 ;  /* 0x3f80000009037423 */ /* 0x002fc80000000102 */
[----:B------:R-:W-:-:S04]  /*b660*/  FFMA R3, R2, R3, R2 ;  /* 0x0000000302037223 */ /* 0x000fc80000000002 */
[----:B------:R-:W-:-:S04]  /*b670*/  FFMA R2, R0, R3, RZ ;  /* 0x0000000300027223 */ /* 0x000fc800000000ff */
[----:B------:R-:W-:-:S04]  /*b680*/  FFMA R6, -R9, R2, R0 ;  /* 0x0000000209067223 */ /* 0x000fc80000000100 */
[----:B------:R-:W-:Y:S01]  /*b690*/  FFMA R7, R3, R6, R2 ;  /* 0x0000000603077223 */ /* 0x000fe20000000002 */
[----:B--2---:R-:W-:Y:S06]  /*b6a0*/  @!P0 BRA `(.L_x_92) ;  /* 0x0000000000148947 */ /* 0x004fec0003800000 */
[----:B------:R-:W-:Y:S01]  /*b6b0*/  IMAD.MOV.U32 R2, RZ, RZ, R0 ;  /* 0x000000ffff027224 */ /* 0x000fe200078e0000 */
[----:B------:R-:W-:Y:S02]  /*b6c0*/  MOV R3, R9 ;  /* 0x0000000900037202 */ /* 0x000fe40000000f00 */
[----:B------:R-:W-:-:S07]  /*b6d0*/  MOV R12, 0xb6f0 ;  /* 0x0000b6f0000c7802 */ /* 0x000fce0000000f00 */
[----:B0-----:R-:W-:Y:S05]  /*b6e0*/  CALL.REL.NOINC `($__internal_2_$__cuda_sm3x_div_rn_noftz_f32_slowpath) ;  /* 0x0000000800447944 */ /* 0x001fea0003c00000 */
[----:B------:R-:W-:-:S07]  /*b6f0*/  MOV R7, R10 ;  /* 0x0000000a00077202 */ /* 0x000fce0000000f00 */
.L_x_92:
[----:B------:R-:W-:Y:S05]  /*b700*/  BSYNC.RECONVERGENT B2 ;  /* 0x0000000000027941 */ /* 0x000fea0003800200 */
.L_x_91:
[----:B------:R-:W1:Y:S01]  /*b710*/  LDC.64 R2, c[0x0][0x380] ;  /* 0x0000e000ff027b82 */ /* 0x000e620000000a00 */
[----:B------:R-:W2:Y:S02]  /*b720*/  LDCU UR4, c[0x0][0x388] ;  /* 0x00007100ff0477ac */ /* 0x000ea40008000800 */
[----:B--2---:R-:W-:-:S04]  /*b730*/  IMAD R5, R4, UR4, R5 ;  /* 0x0000000404057c24 */ /* 0x004fc8000f8e0205 */
[----:B-1----:R-:W-:-:S05]  /*b740*/  IMAD.WIDE R2, R5, 0x4, R2 ;  /* 0x0000000405027825 */ /* 0x002fca00078e0202 */
[----:B------:R-:W-:Y:S01]  /*b750*/  STG.E desc[UR6][R2.64], R7 ;  /* 0x0000000702007986 */ /* 0x000fe2000c101906 */
[----:B------:R-:W-:Y:S05]  /*b760*/  EXIT ;  /* 0x000000000000794d */ /* 0x000fea0003800000 */
        .weak           $__internal_0_$__cuda_sm20_div_rn_f64_full
        .type           $__internal_0_$__cuda_sm20_div_rn_f64_full,@function
        .size           $__internal_0_$__cuda_sm20_div_rn_f64_full,($__internal_1_$__cuda_sm20_dsqrt_rn_f64_mediumpath_v1 - $__internal_0_$__cuda_sm20_div_rn_f64_full)
$__internal_0_$__cuda_sm20_div_rn_f64_full:
[C---:B------:R-:W-:Y:S01]  /*b770*/  FSETP.GEU.AND P0, PT, |R11|.reuse, 1.469367938527859385e-39, PT ;  /* 0x001000000b00780b */ /* 0x040fe20003f0e200 */
[----:B------:R-:W-:Y:S01]  /*b780*/  IMAD.MOV.U32 R6, RZ, RZ, R10 ;  /* 0x000000ffff067224 */ /* 0x000fe200078e000a */
[----:B------:R-:W-:Y:S01]  /*b790*/  LOP3.LUT R2, R11, 0x800fffff, RZ, 0xc0, !PT ;  /* 0x800fffff0b027812 */ /* 0x000fe200078ec0ff */
[----:B------:R-:W-:Y:S01]  /*b7a0*/  IMAD.MOV.U32 R16, RZ, RZ, 0x1 ;  /* 0x00000001ff107424 */ /* 0x000fe200078e00ff */
[----:B------:R-:W-:Y:S01]  /*b7b0*/  MOV R7, R11 ;  /* 0x0000000b00077202 */ /* 0x000fe20000000f00 */
[----:B------:R-:W-:Y:S01]  /*b7c0*/  BSSY.RECONVERGENT B1, `(.L_x_93) ;  /* 0x0000055000017945 */ /* 0x000fe20003800200 */
[----:B------:R-:W-:Y:S02]  /*b7d0*/  LOP3.LUT R3, R2, 0x3ff00000, RZ, 0xfc, !PT ;  /* 0x3ff0000002037812 */ /* 0x000fe400078efcff */
[----:B------:R-:W-:Y:S02]  /*b7e0*/  MOV R2, R10 ;  /* 0x0000000a00027202 */ /* 0x000fe40000000f00 */
[----:B------:R-:W-:-:S02]  /*b7f0*/  FSETP.GEU.AND P2, PT, |R9|, 1.469367938527859385e-39, PT ;  /* 0x001000000900780b */ /* 0x000fc40003f4e200 */
[----:B------:R-:W-:Y:S01]  /*b800*/  LOP3.LUT R12, R9, 0x7ff00000, RZ, 0xc0, !PT ;  /* 0x7ff00000090c7812 */ /* 0x000fe200078ec0ff */
[----:B------:R-:W-:Y:S01]  /*b810*/  @!P0 DMUL R2, R6, 8.98846567431157953865e+307 ;  /* 0x7fe0000006028828 */ /* 0x000fe20000000000 */
[----:B------:R-:W-:-:S05]  /*b820*/  MOV R10, R8 ;  /* 0x00000008000a7202 */ /* 0x000fca0000000f00 */
[----:B------:R-:W0:Y:S04]  /*b830*/  MUFU.RCP64H R17, R3 ;  /* 0x0000000300117308 */ /* 0x000e280000001800 */
[----:B------:R-:W-:-:S04]  /*b840*/  @!P2 LOP3.LUT R13, R7, 0x7ff00000, RZ, 0xc0, !PT ;  /* 0x7ff00000070da812 */ /* 0x000fc800078ec0ff */
[----:B------:R-:W-:Y:S02]  /*b850*/  @!P2 ISETP.GE.U32.AND P3, PT, R12, R13, PT ;  /* 0x0000000d0c00a20c */ /* 0x000fe40003f66070 */
[----:B------:R-:W-:Y:S01]  /*b860*/  MOV R13, 0x1ca00000 ;  /* 0x1ca00000000d7802 */ /* 0x000fe20000000f00 */
[----:B0-----:R-:W-:-:S08]  /*b870*/  DFMA R14, R16, -R2, 1 ;  /* 0x3ff00000100e742b */ /* 0x001fd00000000802 */
[----:B------:R-:W-:Y:S01]  /*b880*/  DFMA R18, R14, R14, R14 ;  /* 0x0000000e0e12722b */ /* 0x000fe2000000000e */
[----:B------:R-:W-:-:S04]  /*b890*/  LOP3.LUT R15, R11, 0x7ff00000, RZ, 0xc0, !PT ;  /* 0x7ff000000b0f7812 */ /* 0x000fc800078ec0ff */
[----:B------:R-:W-:-:S03]  /*b8a0*/  ISETP.GE.U32.AND P1, PT, R12, R15, PT ;  /* 0x0000000f0c00720c */ /* 0x000fc60003f26070 */
[----:B------:R-:W-:Y:S01]  /*b8b0*/  DFMA R16, R16, R18, R16 ;  /* 0x000000121010722b */ /* 0x000fe20000000010 */
[C---:B------:R-:W-:Y:S01]  /*b8c0*/  @!P2 SEL R19, R13.reuse, 0x63400000, !P3 ;  /* 0x634000000d13a807 */ /* 0x040fe20005800000 */
[----:B------:R-:W-:Y:S01]  /*b8d0*/  @!P2 IMAD.MOV.U32 R18, RZ, RZ, RZ ;  /* 0x000000ffff12a224 */ /* 0x000fe200078e00ff */
[----:B------:R-:W-:Y:S02]  /*b8e0*/  SEL R11, R13, 0x63400000, !P1 ;  /* 0x634000000d0b7807 */ /* 0x000fe40004800000 */
[--C-:B------:R-:W-:Y:S02]  /*b8f0*/  @!P2 LOP3.LUT R19, R19, 0x80000000, R9.reuse, 0xf8, !PT ;  /* 0x800000001313a812 */ /* 0x100fe400078ef809 */
[----:B------:R-:W-:Y:S01]  /*b900*/  LOP3.LUT R11, R11, 0x800fffff, R9, 0xf8, !PT ;  /* 0x800fffff0b0b7812 */ /* 0x000fe200078ef809 */
[----:B------:R-:W-:Y:S01]  /*b910*/  DFMA R20, R16, -R2, 1 ;  /* 0x3ff000001014742b */ /* 0x000fe20000000802 */
[----:B------:R-:W-:-:S06]  /*b920*/  @!P2 LOP3.LUT R19, R19, 0x100000, RZ, 0xfc, !PT ;  /* 0x001000001313a812 */ /* 0x000fcc00078efcff */
[----:B------:R-:W-:Y:S02]  /*b930*/  @!P2 DFMA R10, R10, 2, -R18 ;  /* 0x400000000a0aa82b */ /* 0x000fe40000000812 */
[----:B------:R-:W-:Y:S01]  /*b940*/  DFMA R16, R16, R20, R16 ;  /* 0x000000141010722b */ /* 0x000fe20000000010 */
[----:B------:R-:W-:Y:S02]  /*b950*/  MOV R21, R12 ;  /* 0x0000000c00157202 */ /* 0x000fe40000000f00 */
[----:B------:R-:W-:Y:S02]  /*b960*/  MOV R20, R15 ;  /* 0x0000000f00147202 */ /* 0x000fe40000000f00 */
[----:B------:R-:W-:-:S03]  /*b970*/  @!P0 LOP3.LUT R20, R3, 0x7ff00000, RZ, 0xc0, !PT ;  /* 0x7ff0000003148812 */ /* 0x000fc600078ec0ff */
[----:B------:R-:W-:Y:S01]  /*b980*/  @!P2 LOP3.LUT R21, R11, 0x7ff00000, RZ, 0xc0, !PT ;  /* 0x7ff000000b15a812 */ /* 0x000fe200078ec0ff */
[----:B------:R-:W-:Y:S01]  /*b990*/  DMUL R18, R16, R10 ;  /* 0x0000000a10127228 */ /* 0x000fe20000000000 */
[----:B------:R-:W-:-:S03]  /*b9a0*/  IADD3 R23, PT, PT, R20, -0x1, RZ ;  /* 0xffffffff14177810 */ /* 0x000fc60007ffe0ff */
[----:B------:R-:W-:-:S04]  /*b9b0*/  VIADD R22, R21, 0xffffffff ;  /* 0xffffffff15167836 */ /* 0x000fc80000000000 */
[----:B------:R-:W-:Y:S01]  /*b9c0*/  DFMA R14, R18, -R2, R10 ;  /* 0x80000002120e722b */ /* 0x000fe2000000000a */
[----:B------:R-:W-:-:S04]  /*b9d0*/  ISETP.GT.U32.AND P0, PT, R22, 0x7feffffe, PT ;  /* 0x7feffffe1600780c */ /* 0x000fc80003f04070 */
[----:B------:R-:W-:-:S03]  /*b9e0*/  ISETP.GT.U32.OR P0, PT, R23, 0x7feffffe, P0 ;  /* 0x7feffffe1700780c */ /* 0x000fc60000704470 */
[----:B------:R-:W-:-:S10]  /*b9f0*/  DFMA R14, R16, R14, R18 ;  /* 0x0000000e100e722b */ /* 0x000fd40000000012 */
[----:B------:R-:W-:Y:S05]  /*ba00*/  @P0 BRA `(.L_x_94) ;  /* 0x00000000006c0947 */ /* 0x000fea0003800000 */
[----:B------:R-:W-:-:S04]  /*ba10*/  LOP3.LUT R9, R7, 0x7ff00000, RZ, 0xc0, !PT ;  /* 0x7ff0000007097812 */ /* 0x000fc800078ec0ff */
[CC--:B------:R-:W-:Y:S02]  /*ba20*/  VIADDMNMX R8, R12.reuse, -R9.reuse, 0xb9600000, !PT ;  /* 0xb96000000c087446 */ /* 0x0c0fe40007800909 */
[----:B------:R-:W-:Y:S02]  /*ba30*/  ISETP.GE.U32.AND P0, PT, R12, R9, PT ;  /* 0x000000090c00720c */ /* 0x000fe40003f06070 */
[----:B------:R-:W-:Y:S02]  /*ba40*/  VIMNMX R8, PT, PT, R8, 0x46a00000, PT ;  /* 0x46a0000008087848 */ /* 0x000fe40003fe0100 */
[----:B------:R-:W-:-:S04]  /*ba50*/  SEL R13, R13, 0x63400000, !P0 ;  /* 0x634000000d0d7807 */ /* 0x000fc80004000000 */
[----:B------:R-:W-:Y:S02]  /*ba60*/  IADD3 R16, PT, PT, -R13, R8, RZ ;  /* 0x000000080d107210 */ /* 0x000fe40007ffe1ff */
[----:B------:R-:W-:-:S03]  /*ba70*/  MOV R8, RZ ;  /* 0x000000ff00087202 */ /* 0x000fc60000000f00 */
[----:B------:R-:W-:-:S06]  /*ba80*/  VIADD R9, R16, 0x7fe00000 ;  /* 0x7fe0000010097836 */ /* 0x000fcc0000000000 */
[----:B------:R-:W-:-:S10]  /*ba90*/  DMUL R12, R14, R8 ;  /* 0x000000080e0c7228 */ /* 0x000fd40000000000 */
[----:B------:R-:W-:-:S13]  /*baa0*/  FSETP.GTU.AND P0, PT, |R13|, 1.469367938527859385e-39, PT ;  /* 0x001000000d00780b */ /* 0x000fda0003f0c200 */
[----:B------:R-:W-:Y:S05]  /*bab0*/  @P0 BRA `(.L_x_95) ;  /* 0x0000000000940947 */ /* 0x000fea0003800000 */
[----:B------:R-:W-:Y:S01]  /*bac0*/  DFMA R2, R14, -R2, R10 ;  /* 0x800000020e02722b */ /* 0x000fe2000000000a */
[----:B------:R-:W-:-:S09]  /*bad0*/  MOV R8, RZ ;  /* 0x000000ff00087202 */ /* 0x000fd20000000f00 */
[C---:B------:R-:W-:Y:S02]  /*bae0*/  FSETP.NEU.AND P0, PT, R3.reuse, RZ, PT ;  /* 0x000000ff0300720b */ /* 0x040fe40003f0d000 */
[----:B------:R-:W-:-:S04]  /*baf0*/  LOP3.LUT R7, R3, 0x80000000, R7, 0x48, !PT ;  /* 0x8000000003077812 */ /* 0x000fc800078e4807 */
[----:B------:R-:W-:-:S07]  /*bb00*/  LOP3.LUT R9, R7, R9, RZ, 0xfc, !PT ;  /* 0x0000000907097212 */ /* 0x000fce00078efcff */
[----:B------:R-:W-:Y:S05]  /*bb10*/  @!P0 BRA `(.L_x_95) ;  /* 0x00000000007c8947 */ /* 0x000fea0003800000 */
[----:B------:R-:W-:Y:S01]  /*bb20*/  IMAD.MOV R3, RZ, RZ, -R16 ;  /* 0x000000ffff037224 */ /* 0x000fe200078e0a10 */
[----:B------:R-:W-:Y:S01]  /*bb30*/  MOV R2, RZ ;  /* 0x000000ff00027202 */ /* 0x000fe20000000f00 */
[----:B------:R-:W-:-:S05]  /*bb40*/  DMUL.RP R8, R14, R8 ;  /* 0x000000080e087228 */ /* 0x000fca0000008000 */
[----:B------:R-:W-:-:S05]  /*bb50*/  DFMA R2, R12, -R2, R14 ;  /* 0x800000020c02722b */ /* 0x000fca000000000e */
[----:B------:R-:W-:Y:S02]  /*bb60*/  LOP3.LUT R7, R9, R7, RZ, 0x3c, !PT ;  /* 0x0000000709077212 */ /* 0x000fe400078e3cff */
[----:B------:R-:W-:-:S04]  /*bb70*/  IADD3 R2, PT, PT, -R16, -0x43300000, RZ ;  /* 0xbcd0000010027810 */ /* 0x000fc80007ffe1ff */
[----:B------:R-:W-:-:S04]  /*bb80*/  FSETP.NEU.AND P0, PT, |R3|, R2, PT ;  /* 0x000000020300720b */ /* 0x000fc80003f0d200 */
[----:B------:R-:W-:Y:S02]  /*bb90*/  FSEL R12, R8, R12, !P0 ;  /* 0x0000000c080c7208 */ /* 0x000fe40004000000 */
[----:B------:R-:W-:Y:S01]  /*bba0*/  FSEL R13, R7, R13, !P0 ;  /* 0x0000000d070d7208 */ /* 0x000fe20004000000 */
[----:B------:R-:W-:Y:S06]  /*bbb0*/  BRA `(.L_x_95) ;  /* 0x0000000000547947 */ /* 0x000fec0003800000 */
.L_x_94:
[----:B------:R-:W-:-:S14]  /*bbc0*/  DSETP.NAN.AND P0, PT, R8, R8, PT ;  /* 0x000000080800722a */ /* 0x000fdc0003f08000 */
[----:B------:R-:W-:Y:S05]  /*bbd0*/  @P0 BRA `(.L_x_96) ;  /* 0x0000000000440947 */ /* 0x000fea0003800000 */
[----:B------:R-:W-:-:S14]  /*bbe0*/  DSETP.NAN.AND P0, PT, R6, R6, PT ;  /* 0x000000060600722a */ /* 0x000fdc0003f08000 */
[----:B------:R-:W-:Y:S05]  /*bbf0*/  @P0 BRA `(.L_x_97) ;  /* 0x0000000000300947 */ /* 0x000fea0003800000 */
[----:B------:R-:W-:Y:S01]  /*bc00*/  ISETP.NE.AND P0, PT, R21, R20, PT ;  /* 0x000000141500720c */ /* 0x000fe20003f05270 */
[----:B------:R-:W-:Y:S01]  /*bc10*/  IMAD.MOV.U32 R13, RZ, RZ, -0x80000 ;  /* 0xfff80000ff0d7424 */ /* 0x000fe200078e00ff */
[----:B------:R-:W-:-:S11]  /*bc20*/  MOV R12, 0x0 ;  /* 0x00000000000c7802 */ /* 0x000fd60000000f00 */
[----:B------:R-:W-:Y:S05]  /*bc30*/  @!P0 BRA `(.L_x_95) ;  /* 0x0000000000348947 */ /* 0x000fea0003800000 */
[----:B------:R-:W-:Y:S02]  /*bc40*/  ISETP.NE.AND P0, PT, R21, 0x7ff00000, PT ;  /* 0x7ff000001500780c */ /* 0x000fe40003f05270 */
[----:B------:R-:W-:Y:S02]  /*bc50*/  LOP3.LUT R13, R9, 0x80000000, R7, 0x48, !PT ;  /* 0x80000000090d7812 */ /* 0x000fe400078e4807 */
[----:B------:R-:W-:-:S13]  /*bc60*/  ISETP.EQ.OR P0, PT, R20, RZ, !P0 ;  /* 0x000000ff1400720c */ /* 0x000fda0004702670 */
[----:B------:R-:W-:Y:S02]  /*bc70*/  @P0 LOP3.LUT R2, R13, 0x7ff00000, RZ, 0xfc, !PT ;  /* 0x7ff000000d020812 */ /* 0x000fe400078efcff */
[----:B------:R-:W-:Y:S02]  /*bc80*/  @!P0 MOV R12, RZ ;  /* 0x000000ff000c8202 */ /* 0x000fe40000000f00 */
[----:B------:R-:W-:Y:S01]  /*bc90*/  @P0 MOV R12, RZ ;  /* 0x000000ff000c0202 */ /* 0x000fe20000000f00 */
[----:B------:R-:W-:Y:S01]  /*bca0*/  @P0 IMAD.MOV.U32 R13, RZ, RZ, R2 ;  /* 0x000000ffff0d0224 */ /* 0x000fe200078e0002 */
[----:B------:R-:W-:Y:S06]  /*bcb0*/  BRA `(.L_x_95) ;  /* 0x0000000000147947 */ /* 0x000fec0003800000 */
.L_x_97:
[----:B------:R-:W-:Y:S02]  /*bcc0*/  LOP3.LUT R13, R7, 0x80000, RZ, 0xfc, !PT ;  /* 0x00080000070d7812 */ /* 0x000fe400078efcff */
[----:B------:R-:W-:Y:S01]  /*bcd0*/  MOV R12, R6 ;  /* 0x00000006000c7202 */ /* 0x000fe20000000f00 */
[----:B------:R-:W-:Y:S06]  /*bce0*/  BRA `(.L_x_95) ;  /* 0x0000000000087947 */ /* 0x000fec0003800000 */
.L_x_96:
[----:B------:R-:W-:Y:S02]  /*bcf0*/  LOP3.LUT R13, R9, 0x80000, RZ, 0xfc, !PT ;  /* 0x00080000090d7812 */ /* 0x000fe400078efcff */
[----:B------:R-:W-:-:S07]  /*bd00*/  MOV R12, R8 ;  /* 0x00000008000c7202 */ /* 0x000fce0000000f00 */
.L_x_95:
[----:B------:R-:W-:Y:S05]  /*bd10*/  BSYNC.RECONVERGENT B1 ;  /* 0x0000000000017941 */ /* 0x000fea0003800200 */
.L_x_93:
[----:B------:R-:W-:Y:S02]  /*bd20*/  HFMA2 R3, -RZ, RZ, 0, 0 ;  /* 0x00000000ff037431 */ /* 0x000fe400000001ff */
[----:B------:R-:W-:-:S04]  /*bd30*/  IMAD.MOV.U32 R2, RZ, RZ, R0 ;  /* 0x000000ffff027224 */ /* 0x000fc800078e0000 */
[----:B------:R-:W-:Y:S05]  /*bd40*/  RET.REL.NODEC R2 `(_Z13gpuMeanFilterPfiS_ii) ;  /* 0xffffff4002ac7950 */ /* 0x000fea0003c3ffff */
        .weak           $__internal_1_$__cuda_sm20_dsqrt_rn_f64_mediumpath_v1
        .type           $__internal_1_$__cuda_sm20_dsqrt_rn_f64_mediumpath_v1,@function
        .size           $__internal_1_$__cuda_sm20_dsqrt_rn_f64_mediumpath_v1,($__internal_2_$__cuda_sm3x_div_rn_noftz_f32_slowpath - $__internal_1_$__cuda_sm20_dsqrt_rn_f64_mediumpath_v1)
$__internal_1_$__cuda_sm20_dsqrt_rn_f64_mediumpath_v1:
[----:B------:R-:W-:Y:S01]  /*bd50*/  ISETP.GE.U32.AND P0, PT, R14, -0x3400000, PT ;  /* 0xfcc000000e00780c */ /* 0x000fe20003f06070 */
[----:B------:R-:W-:Y:S01]  /*bd60*/  BSSY.RECONVERGENT B1, `(.L_x_98) ;  /* 0x0000025000017945 */ /* 0x000fe20003800200 */
[----:B------:R-:W-:Y:S01]  /*bd70*/  MOV R14, R10 ;  /* 0x0000000a000e7202 */ /* 0x000fe20000000f00 */
[----:B------:R-:W-:-:S10]  /*bd80*/  IMAD.MOV.U32 R10, RZ, RZ, R0 ;  /* 0x000000ffff0a7224 */ /* 0x000fd400078e0000 */
[----:B------:R-:W-:Y:S05]  /*bd90*/  @!P0 BRA `(.L_x_99) ;  /* 0x0000000000208947 */ /* 0x000fea0003800000 */
[----:B------:R-:W-:-:S10]  /*bda0*/  DFMA.RM R2, R2, R14, R10 ;  /* 0x0000000e0202722b */ /* 0x000fd4000000400a */
[----:B------:R-:W-:-:S04]  /*bdb0*/  IADD3 R10, P0, PT, R2, 0x1, RZ ;  /* 0x00000001020a7810 */ /* 0x000fc80007f1e0ff */
[----:B------:R-:W-:-:S06]  /*bdc0*/  IADD3.X R11, PT, PT, RZ, R3, RZ, P0, !PT ;  /* 0x00000003ff0b7210 */ /* 0x000fcc00007fe4ff */
[----:B------:R-:W-:-:S08]  /*bdd0*/  DFMA.RP R8, -R2, R10, R8 ;  /* 0x0000000a0208722b */ /* 0x000fd00000008108 */
[----:B------:R-:W-:-:S06]  /*bde0*/  DSETP.GT.AND P0, PT, R8, RZ, PT ;  /* 0x000000ff0800722a */ /* 0x000fcc0003f04000 */
[----:B------:R-:W-:Y:S02]  /*bdf0*/  FSEL R2, R10, R2, P0 ;  /* 0x000000020a027208 */ /* 0x000fe40000000000 */
[----:B------:R-:W-:Y:S01]  /*be00*/  FSEL R3, R11, R3, P0 ;  /* 0x000000030b037208 */ /* 0x000fe20000000000 */
[----:B------:R-:W-:Y:S06]  /*be10*/  BRA `(.L_x_100) ;  /* 0x0000000000647947 */ /* 0x000fec0003800000 */
.L_x_99:
[----:B------:R-:W-:-:S14]  /*be20*/  DSETP.NE.AND P0, PT, R8, RZ, PT ;  /* 0x000000ff0800722a */ /* 0x000fdc0003f05000 */
[----:B------:R-:W-:Y:S05]  /*be30*/  @!P0 BRA `(.L_x_101) ;  /* 0x0000000000588947 */ /* 0x000fea0003800000 */
[----:B------:R-:W-:-:S13]  /*be40*/  ISETP.GE.AND P0, PT, R9, RZ, PT ;  /* 0x000000ff0900720c */ /* 0x000fda0003f06270 */
[----:B------:R-:W-:Y:S01]  /*be50*/  @!P0 MOV R2, 0x0 ;  /* 0x0000000000028802 */ /* 0x000fe20000000f00 */
[----:B------:R-:W-:Y:S01]  /*be60*/  @!P0 IMAD.MOV.U32 R3, RZ, RZ, -0x80000 ;  /* 0xfff80000ff038424 */ /* 0x000fe200078e00ff */
[----:B------:R-:W-:Y:S06]  /*be70*/  @!P0 BRA `(.L_x_100) ;  /* 0x00000000004c8947 */ /* 0x000fec0003800000 */
[----:B------:R-:W-:-:S13]  /*be80*/  ISETP.GT.AND P0, PT, R9, 0x7fefffff, PT ;  /* 0x7fefffff0900780c */ /* 0x000fda0003f04270 */
[----:B------:R-:W-:Y:S05]  /*be90*/  @P0 BRA `(.L_x_101) ;  /* 0x0000000000400947 */ /* 0x000fea0003800000 */
[----:B------:R-:W-:Y:S01]  /*bea0*/  DMUL R8, R8, 8.11296384146066816958e+31 ;  /* 0x4690000008087828 */ /* 0x000fe20000000000 */
[----:B------:R-:W-:Y:S01]  /*beb0*/  MOV R2, RZ ;  /* 0x000000ff00027202 */ /* 0x000fe20000000f00 */
[----:B------:R-:W-:Y:S01]  /*bec0*/  IMAD.MOV.U32 R15, RZ, RZ, 0x3fd80000 ;  /* 0x3fd80000ff0f7424 */ /* 0x000fe200078e00ff */
[----:B------:R-:W-:-:S03]  /*bed0*/  MOV R14, 0x0 ;  /* 0x00000000000e7802 */ /* 0x000fc60000000f00 */
[----:B------:R-:W0:Y:S02]  /*bee0*/  MUFU.RSQ64H R3, R9 ;  /* 0x0000000900037308 */ /* 0x000e240000001c00 */
[----:B0-----:R-:W-:-:S08]  /*bef0*/  DMUL R10, R2, R2 ;  /* 0x00000002020a7228 */ /* 0x001fd00000000000 */
[----:B------:R-:W-:-:S08]  /*bf00*/  DFMA R10, R8, -R10, 1 ;  /* 0x3ff00000080a742b */ /* 0x000fd0000000080a */
[----:B------:R-:W-:Y:S02]  /*bf10*/  DFMA R14, R10, R14, 0.5 ;  /* 0x3fe000000a0e742b */ /* 0x000fe4000000000e */
[----:B------:R-:W-:-:S08]  /*bf20*/  DMUL R10, R2, R10 ;  /* 0x0000000a020a7228 */ /* 0x000fd00000000000 */
[----:B------:R-:W-:-:S08]  /*bf30*/  DFMA R10, R14, R10, R2 ;  /* 0x0000000a0e0a722b */ /* 0x000fd00000000002 */
[----:B------:R-:W-:Y:S02]  /*bf40*/  DMUL R2, R8, R10 ;  /* 0x0000000a08027228 */ /* 0x000fe40000000000 */
[----:B------:R-:W-:-:S06]  /*bf50*/  IADD3 R11, PT, PT, R11, -0x100000, RZ ;  /* 0xfff000000b0b7810 */ /* 0x000fcc0007ffe0ff */
[----:B------:R-:W-:-:S08]  /*bf60*/  DFMA R14, R2, -R2, R8 ;  /* 0x80000002020e722b */ /* 0x000fd00000000008 */
[----:B------:R-:W-:-:S10]  /*bf70*/  DFMA R2, R10, R14, R2 ;  /* 0x0000000e0a02722b */ /* 0x000fd40000000002 */
[----:B------:R-:W-:Y:S01]  /*bf80*/  IADD3 R3, PT, PT, R3, -0x3500000, RZ ;  /* 0xfcb0000003037810 */ /* 0x000fe20007ffe0ff */
[----:B------:R-:W-:Y:S06]  /*bf90*/  BRA `(.L_x_100) ;  /* 0x0000000000047947 */ /* 0x000fec0003800000 */
.L_x_101:
[----:B------:R-:W-:-:S11]  /*bfa0*/  DADD R2, R8, R8 ;  /* 0x0000000008027229 */ /* 0x000fd60000000008 */
.L_x_100:
[----:B------:R-:W-:Y:S05]  /*bfb0*/  BSYNC.RECONVERGENT B1 ;  /* 0x0000000000017941 */ /* 0x000fea0003800200 */
.L_x_98:
[----:B------:R-:W-:Y:S02]  /*bfc0*/  HFMA2 R13, -RZ, RZ, 0, 0 ;  /* 0x00000000ff0d7431 */ /* 0x000fe400000001ff */
[----:B------:R-:W-:Y:S01]  /*bfd0*/  IMAD.MOV.U32 R10, RZ, RZ, R2 ;  /* 0x000000ffff0a7224 */ /* 0x000fe200078e0002 */
[----:B------:R-:W-:Y:S01]  /*bfe0*/  MOV R11, R3 ;  /* 0x00000003000b7202 */ /* 0x000fe20000000f00 */
[----:B------:R-:W-:Y:S06]  /*bff0*/  RET.REL.NODEC R12 `(_Z13gpuMeanFilterPfiS_ii) ;  /* 0xffffff400c007950 */ /* 0x000fec0003c3ffff */
        .weak           $__internal_2_$__cuda_sm3x_div_rn_noftz_f32_slowpath
        .type           $__internal_2_$__cuda_sm3x_div_rn_noftz_f32_slowpath,@function
        .size           $__internal_2_$__cuda_sm3x_div_rn_noftz_f32_slowpath,(.L_x_120 - $__internal_2_$__cuda_sm3x_div_rn_noftz_f32_slowpath)
$__internal_2_$__cuda_sm3x_div_rn_noftz_f32_slowpath:
[----:B------:R-:W-:Y:S01]  /*c000*/  SHF.R.U32.HI R11, RZ, 0x17, R3 ;  /* 0x00000017ff0b7819 */ /* 0x000fe20000011603 */
[----:B------:R-:W-:Y:S01]  /*c010*/  BSSY.RECONVERGENT B0, `(.L_x_102) ;  /* 0x0000062000007945 */ /* 0x000fe20003800200 */
[----:B------:R-:W-:Y:S02]  /*c020*/  SHF.R.U32.HI R14, RZ, 0x17, R2 ;  /* 0x00000017ff0e7819 */ /* 0x000fe40000011602 */
[----:B------:R-:W-:Y:S02]  /*c030*/  LOP3.LUT R11, R11, 0xff, RZ, 0xc0, !PT ;  /* 0x000000ff0b0b7812 */ /* 0x000fe400078ec0ff */
[----:B------:R-:W-:-:S03]  /*c040*/  LOP3.LUT R14, R14, 0xff, RZ, 0xc0, !PT ;  /* 0x000000ff0e0e7812 */ /* 0x000fc600078ec0ff */
[----:B------:R-:W-:Y:S01]  /*c050*/  VIADD R16, R11, 0xffffffff ;  /* 0xffffffff0b107836 */ /* 0x000fe20000000000 */
[----:B------:R-:W-:-:S04]  /*c060*/  IADD3 R15, PT, PT, R14, -0x1, RZ ;  /* 0xffffffff0e0f7810 */ /* 0x000fc80007ffe0ff */
[----:B------:R-:W-:-:S04]  /*c070*/  ISETP.GT.U32.AND P0, PT, R16, 0xfd, PT ;  /* 0x000000fd1000780c */ /* 0x000fc80003f04070 */
[----:B------:R-:W-:-:S13]  /*c080*/  ISETP.GT.U32.OR P0, PT, R15, 0xfd, P0 ;  /* 0x000000fd0f00780c */ /* 0x000fda0000704470 */
[----:B------:R-:W-:Y:S01]  /*c090*/  @!P0 MOV R10, RZ ;  /* 0x000000ff000a8202 */ /* 0x000fe20000000f00 */
[----:B------:R-:W-:Y:S06]  /*c0a0*/  @!P0 BRA `(.L_x_103) ;  /* 0x00000000005c8947 */ /* 0x000fec0003800000 */
[----:B------:R-:W-:Y:S02]  /*c0b0*/  FSETP.GTU.FTZ.AND P0, PT, |R2|, +INF , PT ;  /* 0x7f8000000200780b */ /* 0x000fe40003f1c200 */
[----:B------:R-:W-:-:S04]  /*c0c0*/  FSETP.GTU.FTZ.AND P1, PT, |R3|, +INF , PT ;  /* 0x7f8000000300780b */ /* 0x000fc80003f3c200 */
[----:B------:R-:W-:-:S13]  /*c0d0*/  PLOP3.LUT P0, PT, P0, P1, PT, 0xf8, 0x8f ;  /* 0x00000000008f781c */ /* 0x000fda0000703f70 */
[----:B------:R-:W-:Y:S05]  /*c0e0*/  @P0 BRA `(.L_x_104) ;  /* 0x00000004004c0947 */ /* 0x000fea0003800000 */
[----:B------:R-:W-:-:S13]  /*c0f0*/  LOP3.LUT P0, RZ, R3, 0x7fffffff, R2, 0xc8, !PT ;  /* 0x7fffffff03ff7812 */ /* 0x000fda000780c802 */
[----:B------:R-:W-:Y:S05]  /*c100*/  @!P0 BRA `(.L_x_105) ;  /* 0x00000004003c8947 */ /* 0x000fea0003800000 */
[C---:B------:R-:W-:Y:S02]  /*c110*/  FSETP.NEU.FTZ.AND P0, PT, |R2|.reuse, +INF , PT ;  /* 0x7f8000000200780b */ /* 0x040fe40003f1d200 */
[----:B------:R-:W-:Y:S02]  /*c120*/  FSETP.NEU.FTZ.AND P2, PT, |R3|, +INF , PT ;  /* 0x7f8000000300780b */ /* 0x000fe40003f5d200 */
[----:B------:R-:W-:-:S11]  /*c130*/  FSETP.NEU.FTZ.AND P1, PT, |R2|, +INF , PT ;  /* 0x7f8000000200780b */ /* 0x000fd60003f3d200 */
[----:B------:R-:W-:Y:S05]  /*c140*/  @!P2 BRA !P0, `(.L_x_105) ;  /* 0x00000004002ca947 */ /* 0x000fea0004000000 */
[----:B------:R-:W-:-:S04]  /*c150*/  LOP3.LUT P0, RZ, R2, 0x7fffffff, RZ, 0xc0, !PT ;  /* 0x7fffffff02ff7812 */ /* 0x000fc8000780c0ff */
[----:B------:R-:W-:-:S13]  /*c160*/  PLOP3.LUT P0, PT, P2, P0, PT, 0x2f, 0xf2 ;  /* 0x0000000000f2781c */ /* 0x000fda0001700577 */
[----:B------:R-:W-:Y:S05]  /*c170*/  @P0 BRA `(.L_x_106) ;  /* 0x0000000400180947 */ /* 0x000fea0003800000 */
[----:B------:R-:W-:-:S04]  /*c180*/  LOP3.LUT P0, RZ, R3, 0x7fffffff, RZ, 0xc0, !PT ;  /* 0x7fffffff03ff7812 */ /* 0x000fc8000780c0ff */
[----:B------:R-:W-:-:S13]  /*c190*/  PLOP3.LUT P0, PT, P1, P0, PT, 0x2f, 0xf2 ;  /* 0x0000000000f2781c */ /* 0x000fda0000f00577 */
[----:B------:R-:W-:Y:S05]  /*c1a0*/  @P0 BRA `(.L_x_107) ;  /* 0x0000000400000947 */ /* 0x000fea0003800000 */
[----:B------:R-:W-:Y:S02]  /*c1b0*/  ISETP.GE.AND P0, PT, R15, RZ, PT ;  /* 0x000000ff0f00720c */ /* 0x000fe40003f06270 */
[----:B------:R-:W-:-:S11]  /*c1c0*/  ISETP.GE.AND P1, PT, R16, RZ, PT ;  /* 0x000000ff1000720c */ /* 0x000fd60003f26270 */
[----:B------:R-:W-:Y:S01]  /*c1d0*/  @P0 IMAD.MOV.U32 R10, RZ, RZ, RZ ;  /* 0x000000ffff0a0224 */ /* 0x000fe200078e00ff */
[----:B------:R-:W-:Y:S01]  /*c1e0*/  @!P0 MOV R10, 0xffffffc0 ;  /* 0xffffffc0000a8802 */ /* 0x000fe20000000f00 */
[----:B------:R-:W-:Y:S01]  /*c1f0*/  @!P0 FFMA R2, R2, 1.84467440737095516160e+19, RZ ;  /* 0x5f80000002028823 */ /* 0x000fe200000000ff */
[----:B------:R-:W-:Y:S02]  /*c200*/  @!P1 FFMA R3, R3, 1.84467440737095516160e+19, RZ ;  /* 0x5f80000003039823 */ /* 0x000fe400000000ff */
[----:B------:R-:W-:-:S07]  /*c210*/  @!P1 IADD3 R10, PT, PT, R10, 0x40, RZ ;  /* 0x000000400a0a9810 */ /* 0x000fce0007ffe0ff */
.L_x_103:
[----:B------:R-:W-:Y:S01]  /*c220*/  LEA R16, R11, 0xc0800000, 0x17 ;  /* 0xc08000000b107811 */ /* 0x000fe200078eb8ff */
[----:B------:R-:W-:Y:S01]  /*c230*/  BSSY.RECONVERGENT B1, `(.L_x_108) ;  /* 0x0000036000017945 */ /* 0x000fe20003800200 */
[----:B------:R-:W-:-:S03]  /*c240*/  IADD3 R14, PT, PT, R14, -0x7f, RZ ;  /* 0xffffff810e0e7810 */ /* 0x000fc60007ffe0ff */
[----:B------:R-:W-:Y:S02]  /*c250*/  IMAD.IADD R17, R3, 0x1, -R16 ;  /* 0x0000000103117824 */ /* 0x000fe400078e0a10 */
[C---:B------:R-:W-:Y:S02]  /*c260*/  IMAD R2, R14.reuse, -0x800000, R2 ;  /* 0xff8000000e027824 */ /* 0x040fe400078e0202 */
[----:B------:R0:W1:Y:S01]  /*c270*/  MUFU.RCP R16, R17 ;  /* 0x0000001100107308 */ /* 0x0000620000001000 */
[----:B------:R-:W-:Y:S01]  /*c280*/  FADD.FTZ R15, -R17, -RZ ;  /* 0x800000ff110f7221 */ /* 0x000fe20000010100 */
[----:B0-----:R-:W-:-:S04]  /*c290*/  IADD3 R17, PT, PT, R14, 0x7f, -R11 ;  /* 0x0000007f0e117810 */ /* 0x001fc80007ffe80b */
[----:B------:R-:W-:Y:S01]  /*c2a0*/  IADD3 R17, PT, PT, R17, R10, RZ ;  /* 0x0000000a11117210 */ /* 0x000fe20007ffe0ff */
[----:B-1----:R-:W-:-:S04]  /*c2b0*/  FFMA R3, R16, R15, 1 ;  /* 0x3f80000010037423 */ /* 0x002fc8000000000f */
[----:B------:R-:W-:-:S04]  /*c2c0*/  FFMA R3, R16, R3, R16 ;  /* 0x0000000310037223 */ /* 0x000fc80000000010 */
[----:B------:R-:W-:-:S04]  /*c2d0*/  FFMA R16, R2, R3, RZ ;  /* 0x0000000302107223 */ /* 0x000fc800000000ff */
[----:B------:R-:W-:-:S04]  /*c2e0*/  FFMA R18, R15, R16, R2 ;  /* 0x000000100f127223 */ /* 0x000fc80000000002 */
[----:B------:R-:W-:-:S04]  /*c2f0*/  FFMA R16, R3, R18, R16 ;  /* 0x0000001203107223 */ /* 0x000fc80000000010 */
[----:B------:R-:W-:-:S04]  /*c300*/  FFMA R15, R15, R16, R2 ;  /* 0x000000100f0f7223 */ /* 0x000fc80000000002 */
[----:B------:R-:W-:-:S05]  /*c310*/  FFMA R2, R3, R15, R16 ;  /* 0x0000000f03027223 */ /* 0x000fca0000000010 */
[----:B------:R-:W-:-:S04]  /*c320*/  SHF.R.U32.HI R11, RZ, 0x17, R2 ;  /* 0x00000017ff0b7819 */ /* 0x000fc80000011602 */
[----:B------:R-:W-:-:S05]  /*c330*/  LOP3.LUT R11, R11, 0xff, RZ, 0xc0, !PT ;  /* 0x000000ff0b0b7812 */ /* 0x000fca00078ec0ff */
[----:B------:R-:W-:-:S05]  /*c340*/  IMAD.IADD R11, R11, 0x1, R17 ;  /* 0x000000010b0b7824 */ /* 0x000fca00078e0211 */
[----:B------:R-:W-:-:S04]  /*c350*/  IADD3 R10, PT, PT, R11, -0x1, RZ ;  /* 0xffffffff0b0a7810 */ /* 0x000fc80007ffe0ff */
[----:B------:R-:W-:-:S13]  /*c360*/  ISETP.GE.U32.AND P0, PT, R10, 0xfe, PT ;  /* 0x000000fe0a00780c */ /* 0x000fda0003f06070 */
[----:B------:R-:W-:Y:S05]  /*c370*/  @!P0 BRA `(.L_x_109) ;  /* 0x0000000000808947 */ /* 0x000fea0003800000 */
[----:B------:R-:W-:-:S13]  /*c380*/  ISETP.GT.AND P0, PT, R11, 0xfe, PT ;  /* 0x000000fe0b00780c */ /* 0x000fda0003f04270 */
[----:B------:R-:W-:Y:S05]  /*c390*/  @P0 BRA `(.L_x_110) ;  /* 0x00000000006c0947 */ /* 0x000fea0003800000 */
[----:B------:R-:W-:-:S13]  /*c3a0*/  ISETP.GE.AND P0, PT, R11, 0x1, PT ;  /* 0x000000010b00780c */ /* 0x000fda0003f06270 */
[----:B------:R-:W-:Y:S05]  /*c3b0*/  @P0 BRA `(.L_x_111) ;  /* 0x0000000000740947 */ /* 0x000fea0003800000 */
[----:B------:R-:W-:Y:S02]  /*c3c0*/  ISETP.GE.AND P0, PT, R11, -0x18, PT ;  /* 0xffffffe80b00780c */ /* 0x000fe40003f06270 */
[----:B------:R-:W-:-:S11]  /*c3d0*/  LOP3.LUT R2, R2, 0x80000000, RZ, 0xc0, !PT ;  /* 0x8000000002027812 */ /* 0x000fd600078ec0ff */
[----:B------:R-:W-:Y:S05]  /*c3e0*/  @!P0 BRA `(.L_x_111) ;  /* 0x0000000000688947 */ /* 0x000fea0003800000 */
[-CC-:B------:R-:W-:Y:S01]  /*c3f0*/  FFMA.RZ R10, R3, R15.reuse, R16.reuse ;  /* 0x0000000f030a7223 */ /* 0x180fe2000000c010 */
[C---:B------:R-:W-:Y:S02]  /*c400*/  ISETP.NE.AND P2, PT, R11.reuse, RZ, PT ;  /* 0x000000ff0b00720c */ /* 0x040fe40003f45270 */
[----:B------:R-:W-:Y:S02]  /*c410*/  ISETP.NE.AND P1, PT, R11, RZ, PT ;  /* 0x000000ff0b00720c */ /* 0x000fe40003f25270 */
[----:B------:R-:W-:Y:S01]  /*c420*/  LOP3.LUT R14, R10, 0x7fffff, RZ, 0xc0, !PT ;  /* 0x007fffff0a0e7812 */ /* 0x000fe200078ec0ff */
[CCC-:B------:R-:W-:Y:S01]  /*c430*/  FFMA.RP R10, R3.reuse, R15.reuse, R16.reuse ;  /* 0x0000000f030a7223 */ /* 0x1c0fe20000008010 */
[----:B------:R-:W-:Y:S01]  /*c440*/  FFMA.RM R3, R3, R15, R16 ;  /* 0x0000000f03037223 */ /* 0x000fe20000004010 */
[----:B------:R-:W-:Y:S01]  /*c450*/  IADD3 R15, PT, PT, R11, 0x20, RZ ;  /* 0x000000200b0f7810 */ /* 0x000fe20007ffe0ff */
[----:B------:R-:W-:Y:S01]  /*c460*/  IMAD.MOV R11, RZ, RZ, -R11 ;  /* 0x000000ffff0b7224 */ /* 0x000fe200078e0a0b */
[----:B------:R-:W-:-:S02]  /*c470*/  LOP3.LUT R14, R14, 0x800000, RZ, 0xfc, !PT ;  /* 0x008000000e0e7812 */ /* 0x000fc400078efcff */
[----:B------:R-:W-:Y:S02]  /*c480*/  FSETP.NEU.FTZ.AND P0, PT, R10, R3, PT ;  /* 0x000000030a00720b */ /* 0x000fe40003f1d000 */
[----:B------:R-:W-:Y:S02]  /*c490*/  SHF.L.U32 R15, R14, R15, RZ ;  /* 0x0000000f0e0f7219 */ /* 0x000fe400000006ff */
[----:B------:R-:W-:Y:S02]  /*c4a0*/  SEL R3, R11, RZ, P2 ;  /* 0x000000ff0b037207 */ /* 0x000fe40001000000 */
[----:B------:R-:W-:Y:S02]  /*c4b0*/  ISETP.NE.AND P1, PT, R15, RZ, P1 ;  /* 0x000000ff0f00720c */ /* 0x000fe40000f25270 */
[----:B------:R-:W-:Y:S02]  /*c4c0*/  SHF.R.U32.HI R3, RZ, R3, R14 ;  /* 0x00000003ff037219 */ /* 0x000fe4000001160e */
[----:B------:R-:W-:-:S02]  /*c4d0*/  PLOP3.LUT P0, PT, P0, P1, PT, 0xf8, 0x8f ;  /* 0x00000000008f781c */ /* 0x000fc40000703f70 */
[----:B------:R-:W-:Y:S02]  /*c4e0*/  SHF.R.U32.HI R11, RZ, 0x1, R3 ;  /* 0x00000001ff0b7819 */ /* 0x000fe40000011603 */
[----:B------:R-:W-:-:S04]  /*c4f0*/  SEL R10, RZ, 0x1, !P0 ;  /* 0x00000001ff0a7807 */ /* 0x000fc80004000000 */
[----:B------:R-:W-:-:S04]  /*c500*/  LOP3.LUT R10, R10, 0x1, R11, 0xf8, !PT ;  /* 0x000000010a0a7812 */ /* 0x000fc800078ef80b */
[----:B------:R-:W-:-:S04]  /*c510*/  LOP3.LUT R10, R10, R3, RZ, 0xc0, !PT ;  /* 0x000000030a0a7212 */ /* 0x000fc800078ec0ff */
[----:B------:R-:W-:-:S04]  /*c520*/  IADD3 R11, PT, PT, R11, R10, RZ ;  /* 0x0000000a0b0b7210 */ /* 0x000fc80007ffe0ff */
[----:B------:R-:W-:Y:S01]  /*c530*/  LOP3.LUT R2, R11, R2, RZ, 0xfc, !PT ;  /* 0x000000020b027212 */ /* 0x000fe200078efcff */
[----:B------:R-:W-:Y:S06]  /*c540*/  BRA `(.L_x_111) ;  /* 0x0000000000107947 */ /* 0x000fec0003800000 */
.L_x_110:
[----:B------:R-:W-:-:S04]  /*c550*/  LOP3.LUT R2, R2, 0x80000000, RZ, 0xc0, !PT ;  /* 0x8000000002027812 */ /* 0x000fc800078ec0ff */
[----:B------:R-:W-:Y:S01]  /*c560*/  LOP3.LUT R2, R2, 0x7f800000, RZ, 0xfc, !PT ;  /* 0x7f80000002027812 */ /* 0x000fe200078efcff */
[----:B------:R-:W-:Y:S06]  /*c570*/  BRA `(.L_x_111) ;  /* 0x0000000000047947 */ /* 0x000fec0003800000 */
.L_x_109:
[----:B------:R-:W-:-:S07]  /*c580*/  LEA R2, R17, R2, 0x17 ;  /* 0x0000000211027211 */ /* 0x000fce00078eb8ff */
.L_x_111:
[----:B------:R-:W-:Y:S05]  /*c590*/  BSYNC.RECONVERGENT B1 ;  /* 0x0000000000017941 */ /* 0x000fea0003800200 */
.L_x_108:
[----:B------:R-:W-:Y:S05]  /*c5a0*/  BRA `(.L_x_112) ;  /* 0x0000000000207947 */ /* 0x000fea0003800000 */
.L_x_107:
[----:B------:R-:W-:-:S04]  /*c5b0*/  LOP3.LUT R2, R3, 0x80000000, R2, 0x48, !PT ;  /* 0x8000000003027812 */ /* 0x000fc800078e4802 */
[----:B------:R-:W-:Y:S01]  /*c5c0*/  LOP3.LUT R2, R2, 0x7f800000, RZ, 0xfc, !PT ;  /* 0x7f80000002027812 */ /* 0x000fe200078efcff */
[----:B------:R-:W-:Y:S06]  /*c5d0*/  BRA `(.L_x_112) ;  /* 0x0000000000147947 */ /* 0x000fec0003800000 */
.L_x_106:
[----:B------:R-:W-:Y:S01]  /*c5e0*/  LOP3.LUT R2, R3, 0x80000000, R2, 0x48, !PT ;  /* 0x8000000003027812 */ /* 0x000fe200078e4802 */
[----:B------:R-:W-:Y:S06]  /*c5f0*/  BRA `(.L_x_112) ;  /* 0x00000000000c7947 */ /* 0x000fec0003800000 */
.L_x_105:
[----:B------:R-:W0:Y:S01]  /*c600*/  MUFU.RSQ R2, -QNAN ;  /* 0xffc0000000027908 */ /* 0x000e220000001400 */
[----:B------:R-:W-:Y:S05]  /*c610*/  BRA `(.L_x_112) ;  /* 0x0000000000047947 */ /* 0x000fea0003800000 */
.L_x_104:
[----:B------:R-:W-:-:S07]  /*c620*/  FADD.FTZ R2, R2, R3 ;  /* 0x0000000302027221 */ /* 0x000fce0000010000 */
.L_x_112:
[----:B------:R-:W-:Y:S05]  /*c630*/  BSYNC.RECONVERGENT B0 ;  /* 0x0000000000007941 */ /* 0x000fea0003800200 */
.L_x_102:
[----:B------:R-:W-:Y:S02]  /*c640*/  HFMA2 R3, -RZ, RZ, 0, 0 ;  /* 0x00000000ff037431 */ /* 0x000fe400000001ff */
[----:B0-----:R-:W-:Y:S01]  /*c650*/  IMAD.MOV.U32 R10, RZ, RZ, R2 ;  /* 0x000000ffff0a7224 */ /* 0x001fe200078e0002 */
[----:B------:R-:W-:-:S04]  /*c660*/  MOV R2, R12 ;  /* 0x0000000c00027202 */ /* 0x000fc80000000f00 */
[----:B------:R-:W-:Y:S05]  /*c670*/  RET.REL.NODEC R2 `(_Z13gpuMeanFilterPfiS_ii) ;  /* 0xffffff3802607950 */ /* 0x000fea0003c3ffff */
.L_x_113:
[----:B------:R-:W-:-:S00]  /*c680*/  BRA `(.L_x_113) ;  /* 0xfffffffc00fc7947 */ /* 0x000fc0000383ffff */
[----:B------:R-:W-:-:S00]  /*c690*/  NOP ;  /* 0x0000000000007918 */ /* 0x000fc00000000000 */
        /* <DEDUP_REMOVED lines=14> */
.L_x_120:


//--------------------- .nv.shared._Z13gpuMeanFilterPfiS_ii --------------------------
	.section	.nv.shared._Z13gpuMeanFilterPfiS_ii,"aw",@nobits
	.sectionflags	@""
	.align	4
.nv.shared._Z13gpuMeanFilterPfiS_ii:
	.zero		2960


//--------------------- .nv.shared.reserved.0     --------------------------
	.section	.nv.shared.reserved.0,"aw",@nobits
	.weak		__nv_reservedSMEM_offset_0_alias
	.size		__nv_reservedSMEM_offset_0_alias, 0, 64
	.other		__nv_reservedSMEM_offset_0_alias,@"STO_CUDA_RESERVED_SHARED STV_DEFAULT"
__nv_reservedSMEM_offset_0_alias:
	.zero		0
	.zero		64


//--------------------- .nv.constant0._Z13gpuMeanFilterPfiS_ii --------------------------
	.section	.nv.constant0._Z13gpuMeanFilterPfiS_ii,"a",@progbits
	.sectionflags	@""
	.align	4
.nv.constant0._Z13gpuMeanFilterPfiS_ii:
	.zero		928


//--------------------- SYMBOLS --------------------------

	.type		.nv.reservedSmem.offset0,@object
	.size		.nv.reservedSmem.offset0,0x4
	.type		.nv.reservedSmem.cap,@object
	.size		.nv.reservedSmem.cap,0x4
